	.target	sm_90a

	.elftype	@"ET_EXEC"


//--------------------- .note.nv.tkinfo           --------------------------
	.section	.note.nv.tkinfo,"",@"SHT_NOTE"
	.sectionflags	@"SHF_NOTE_NV_TKINFO"
	.tkinfo
        /*0018*/ 	.word	0x00000002
        /*0030*/ 	.string	""
        /*0030*/ 	.string	"ptxas"
        /*0030*/ 	.string	"Cuda compilation tools, release 13.0, V13.0.88"
        /*0030*/ 	.string	"Build cuda_13.0.r13.0/compiler.36424714_0"
        /*0030*/ 	.string	"-arch sm_90a -m 64 "



//--------------------- .note.nv.cuinfo           --------------------------
	.section	.note.nv.cuinfo,"",@"SHT_NOTE"
	.sectionflags	@"SHF_NOTE_NV_CUINFO"
        /*0018*/ 	.short	0x0002
        /*001a*/ 	.short	0x005a
        /*001c*/ 	.short	0x0082
	.zero		2


//--------------------- .nv.info                  --------------------------
	.section	.nv.info,"",@"SHT_CUDA_INFO"
	.align	4


	//----- nvinfo : EIATTR_REGCOUNT
	.align		4
        /*0000*/ 	.byte	0x04, 0x2f
        /*0002*/ 	.short	(.L_12 - .L_11)
	.align		4
.L_11:
        /*0004*/ 	.word	index@(_ZN7cutlass13device_kernelINS_4gemm6kernel13GemmUniversalIN4cute5tupleIJiiiiEEENS1_10collective13CollectiveMmaINS1_37MainloopSm90TmaGmmaWarpSpecializedFP8ILi8ENS5_IJNS4_1CILi1EEESB_SB_EEENS1_35KernelTmaWarpSpecializedCooperativeEEENS5_IJNSA_ILi256EEENSA_ILi192EEENSA_ILi64EEEEEENS_12float_e4m3_tENS5_IJlSB_lEEESJ_SK_NS4_8TiledMMAINS4_8MMA_AtomIJNS4_4SM904GMMA31MMA_64x192x32_F32E4M3E4M3_SS_TNILNSO_7ScaleInE1ELSQ_1EEEEEENS4_6LayoutINS5_IJNSA_ILi2EEESB_SB_EEENS5_IJSB_NSA_ILi0EEESW_EEEEENS5_IJNS4_10UnderscoreESZ_SZ_EEEEENS4_13SM90_TMA_LOADENS4_14ComposedLayoutINS4_7SwizzleILi2ELi4ELi3EEENS4_18smem_ptr_flag_bitsILi8EEENST_INS5_IJNSA_ILi8EEESH_EEENS5_IJSH_SB_EEEEEEEvNS4_8identityES12_S1C_vS1D_EENS_8epilogue10collective6detail29Sm90TmaWarpSpecializedAdapterINS1G_15DefaultEpilogueISJ_SK_SK_NS1F_6thread17LinearCombinationISJ_Li1EffLNS1K_9ScaleType4KindE0ELNS_15FloatRoundStyleE2ESJ_EENS1_15EpilogueDefaultEEEEEvvEEEEvNT_6ParamsE)
        /*0008*/ 	.word	0x000000a8


	//----- nvinfo : EIATTR_FRAME_SIZE
	.align		4
.L_12:
        /*000c*/ 	.byte	0x04, 0x11
        /*000e*/ 	.short	(.L_14 - .L_13)
	.align		4
.L_13:
        /*0010*/ 	.word	index@(_ZN7cutlass13device_kernelINS_4gemm6kernel13GemmUniversalIN4cute5tupleIJiiiiEEENS1_10collective13CollectiveMmaINS1_37MainloopSm90TmaGmmaWarpSpecializedFP8ILi8ENS5_IJNS4_1CILi1EEESB_SB_EEENS1_35KernelTmaWarpSpecializedCooperativeEEENS5_IJNSA_ILi256EEENSA_ILi192EEENSA_ILi64EEEEEENS_12float_e4m3_tENS5_IJlSB_lEEESJ_SK_NS4_8TiledMMAINS4_8MMA_AtomIJNS4_4SM904GMMA31MMA_64x192x32_F32E4M3E4M3_SS_TNILNSO_7ScaleInE1ELSQ_1EEEEEENS4_6LayoutINS5_IJNSA_ILi2EEESB_SB_EEENS5_IJSB_NSA_ILi0EEESW_EEEEENS5_IJNS4_10UnderscoreESZ_SZ_EEEEENS4_13SM90_TMA_LOADENS4_14ComposedLayoutINS4_7SwizzleILi2ELi4ELi3EEENS4_18smem_ptr_flag_bitsILi8EEENST_INS5_IJNSA_ILi8EEESH_EEENS5_IJSH_SB_EEEEEEEvNS4_8identityES12_S1C_vS1D_EENS_8epilogue10collective6detail29Sm90TmaWarpSpecializedAdapterINS1G_15DefaultEpilogueISJ_SK_SK_NS1F_6thread17LinearCombinationISJ_Li1EffLNS1K_9ScaleType4KindE0ELNS_15FloatRoundStyleE2ESJ_EENS1_15EpilogueDefaultEEEEEvvEEEEvNT_6ParamsE)
        /*0014*/ 	.word	0x00000300


	//----- nvinfo : EIATTR_MIN_STACK_SIZE
	.align		4
.L_14:
        /*0018*/ 	.byte	0x04, 0x12
        /*001a*/ 	.short	(.L_16 - .L_15)
	.align		4
.L_15:
        /*001c*/ 	.word	index@(_ZN7cutlass13device_kernelINS_4gemm6kernel13GemmUniversalIN4cute5tupleIJiiiiEEENS1_10collective13CollectiveMmaINS1_37MainloopSm90TmaGmmaWarpSpecializedFP8ILi8ENS5_IJNS4_1CILi1EEESB_SB_EEENS1_35KernelTmaWarpSpecializedCooperativeEEENS5_IJNSA_ILi256EEENSA_ILi192EEENSA_ILi64EEEEEENS_12float_e4m3_tENS5_IJlSB_lEEESJ_SK_NS4_8TiledMMAINS4_8MMA_AtomIJNS4_4SM904GMMA31MMA_64x192x32_F32E4M3E4M3_SS_TNILNSO_7ScaleInE1ELSQ_1EEEEEENS4_6LayoutINS5_IJNSA_ILi2EEESB_SB_EEENS5_IJSB_NSA_ILi0EEESW_EEEEENS5_IJNS4_10UnderscoreESZ_SZ_EEEEENS4_13SM90_TMA_LOADENS4_14ComposedLayoutINS4_7SwizzleILi2ELi4ELi3EEENS4_18smem_ptr_flag_bitsILi8EEENST_INS5_IJNSA_ILi8EEESH_EEENS5_IJSH_SB_EEEEEEEvNS4_8identityES12_S1C_vS1D_EENS_8epilogue10collective6detail29Sm90TmaWarpSpecializedAdapterINS1G_15DefaultEpilogueISJ_SK_SK_NS1F_6thread17LinearCombinationISJ_Li1EffLNS1K_9ScaleType4KindE0ELNS_15FloatRoundStyleE2ESJ_EENS1_15EpilogueDefaultEEEEEvvEEEEvNT_6ParamsE)
        /*0020*/ 	.word	0x00000300
.L_16:


//--------------------- .nv.compat                --------------------------
	.section	.nv.compat,"",@"SHT_CUDA_COMPAT_INFO"
	.align	4
        /*0000*/ 	.byte	0x02, 0x09, 0x01, 0x00, 0x02, 0x02, 0x04, 0x00, 0x02, 0x05, 0x05, 0x00, 0x03, 0x07, 0x01, 0x01
        /*0010*/ 	.byte	0x02, 0x03, 0x01, 0x00, 0x02, 0x06, 0x01, 0x00, 0x04, 0x0b, 0x08, 0x00, 0x00, 0x00, 0x00, 0x00
        /*0020*/ 	.byte	0x00, 0x00, 0x00, 0x00


//--------------------- .nv.info._ZN7cutlass13device_kernelINS_4gemm6kernel13GemmUniversalIN4cute5tupleIJiiiiEEENS1_10collective13CollectiveMmaINS1_37MainloopSm90TmaGmmaWarpSpecializedFP8ILi8ENS5_IJNS4_1CILi1EEESB_SB_EEENS1_35KernelTmaWarpSpecializedCooperativeEEENS5_IJNSA_ILi256EEENSA_ILi192EEENSA_ILi64EEEEEENS_12float_e4m3_tENS5_IJlSB_lEEESJ_SK_NS4_8TiledMMAINS4_8MMA_AtomIJNS4_4SM904GMMA31MMA_64x192x32_F32E4M3E4M3_SS_TNILNSO_7ScaleInE1ELSQ_1EEEEEENS4_6LayoutINS5_IJNSA_ILi2EEESB_SB_EEENS5_IJSB_NSA_ILi0EEESW_EEEEENS5_IJNS4_10UnderscoreESZ_SZ_EEEEENS4_13SM90_TMA_LOADENS4_14ComposedLayoutINS4_7SwizzleILi2ELi4ELi3EEENS4_18smem_ptr_flag_bitsILi8EEENST_INS5_IJNSA_ILi8EEESH_EEENS5_IJSH_SB_EEEEEEEvNS4_8identityES12_S1C_vS1D_EENS_8epilogue10collective6detail29Sm90TmaWarpSpecializedAdapterINS1G_15DefaultEpilogueISJ_SK_SK_NS1F_6thread17LinearCombinationISJ_Li1EffLNS1K_9ScaleType4KindE0ELNS_15FloatRoundStyleE2ESJ_EENS1_15EpilogueDefaultEEEEEvvEEEEvNT_6ParamsE --------------------------
	.section	.nv.info._ZN7cutlass13device_kernelINS_4gemm6kernel13GemmUniversalIN4cute5tupleIJiiiiEEENS1_10collective13CollectiveMmaINS1_37MainloopSm90TmaGmmaWarpSpecializedFP8ILi8ENS5_IJNS4_1CILi1EEESB_SB_EEENS1_35KernelTmaWarpSpecializedCooperativeEEENS5_IJNSA_ILi256EEENSA_ILi192EEENSA_ILi64EEEEEENS_12float_e4m3_tENS5_IJlSB_lEEESJ_SK_NS4_8TiledMMAINS4_8MMA_AtomIJNS4_4SM904GMMA31MMA_64x192x32_F32E4M3E4M3_SS_TNILNSO_7ScaleInE1ELSQ_1EEEEEENS4_6LayoutINS5_IJNSA_ILi2EEESB_SB_EEENS5_IJSB_NSA_ILi0EEESW_EEEEENS5_IJNS4_10UnderscoreESZ_SZ_EEEEENS4_13SM90_TMA_LOADENS4_14ComposedLayoutINS4_7SwizzleILi2ELi4ELi3EEENS4_18smem_ptr_flag_bitsILi8EEENST_INS5_IJNSA_ILi8EEESH_EEENS5_IJSH_SB_EEEEEEEvNS4_8identityES12_S1C_vS1D_EENS_8epilogue10collective6detail29Sm90TmaWarpSpecializedAdapterINS1G_15DefaultEpilogueISJ_SK_SK_NS1F_6thread17LinearCombinationISJ_Li1EffLNS1K_9ScaleType4KindE0ELNS_15FloatRoundStyleE2ESJ_EENS1_15EpilogueDefaultEEEEEvvEEEEvNT_6ParamsE,"",@"SHT_CUDA_INFO"
	.sectionflags	@""
	.align	4


	//----- nvinfo : EIATTR_CUDA_API_VERSION
	.align		4
        /*0000*/ 	.byte	0x04, 0x37
        /*0002*/ 	.short	(.L_18 - .L_17)
.L_17:
        /*0004*/ 	.word	0x00000082


	//----- nvinfo : EIATTR_KPARAM_INFO
	.align		4
.L_18:
        /*0008*/ 	.byte	0x04, 0x17
        /*000a*/ 	.short	(.L_20 - .L_19)
.L_19:
        /*000c*/ 	.word	0x00000000
        /*0010*/ 	.short	0x0000
        /*0012*/ 	.short	0x0070
        /*0014*/ 	.byte	0x00, 0xf0, 0x01, 0x10


	//----- nvinfo : EIATTR_SPARSE_MMA_MASK
	.align		4
.L_20:
        /*0018*/ 	.byte	0x03, 0x50
        /*001a*/ 	.short	0x0000


	//----- nvinfo : EIATTR_MAXREG_COUNT
	.align		4
        /*001c*/ 	.byte	0x03, 0x1b
        /*001e*/ 	.short	0x00a8


	//----- nvinfo : EIATTR_NUM_BARRIERS
	.align		4
        /*0020*/ 	.byte	0x02, 0x4c
        /*0022*/ 	.byte	0x01
	.zero		1


	//----- nvinfo : EIATTR_ANNOTATIONS
	.align		4
        /*0024*/ 	.byte	0x04, 0x55
        /*0026*/ 	.short	(.L_22 - .L_21)


	//   ....[0]....
.L_21:
        /*0028*/ 	.word	0x00000001
        /*002c*/ 	.byte	0x40, 0x06, 0x00, 0x00, 0x01, 0x00, 0x00, 0x00, 0x60, 0x06, 0x00, 0x00, 0x01, 0x00, 0x00, 0x00
        /* <DEDUP_REMOVED lines=768> */
        /*303c*/ 	.byte	0x70, 0x9b, 0x01, 0x00, 0x01, 0x00, 0x00, 0x00, 0xc0, 0x9b, 0x01, 0x00


	//----- nvinfo : EIATTR_MERCURY_ISA_VERSION
	.align		4
.L_22:
        /*3048*/ 	.byte	0x03, 0x5f
        /*304a*/ 	.short	0x0101


	//----- nvinfo : EIATTR_INT_WARP_WIDE_INSTR_OFFSETS
	.align		4
        /*304c*/ 	.byte	0x04, 0x31
        /*304e*/ 	.short	(.L_24 - .L_23)


	//   ....[0]....
.L_23:
        /*3050*/ 	.word	0x00000530


	//   ....[1]....
        /*3054*/ 	.word	0x00000550


	//   ....[2]....
        /*3058*/ 	.word	0x00000650


	//----- nvinfo : EIATTR_COOP_GROUP_MASK_REGIDS
	.align		4
.L_24:
        /*305c*/ 	.byte	0x04, 0x29
        /*305e*/ 	.short	(.L_26 - .L_25)


	//   ....[0]....
.L_25:
        /*3060*/ 	.word	0xffffffff


	//   ....[1]....
        /*3064*/ 	.word	0xffffffff


	//   ....[2]....
        /*3068*/ 	.word	0xffffffff


	//   ....[3]....
        /*306c*/ 	.word	0xffffffff


	//   ....[4]....
        /*3070*/ 	.word	0xffffffff


	//----- nvinfo : EIATTR_COOP_GROUP_INSTR_OFFSETS
	.align		4
.L_26:
        /*3074*/ 	.byte	0x04, 0x28
        /*3076*/ 	.short	(.L_28 - .L_27)


	//   ....[0]....
.L_27:
        /*3078*/ 	.word	0x00000070


	//   ....[1]....
        /*307c*/ 	.word	0x00000080


	//   ....[2]....
        /*3080*/ 	.word	0x000001a0


	//   ....[3]....
        /*3084*/ 	.word	0x00000470


	//   ....[4]....
        /*3088*/ 	.word	0x00001fa0


	//----- nvinfo : EIATTR_REG_RECONFIG
	.align		4
.L_28:
        /*308c*/ 	.byte	0x01, 0x54
	.zero		2


	//----- nvinfo : EIATTR_MBARRIER_INSTR_OFFSETS
	.align		4
        /*3090*/ 	.byte	0x04, 0x39
        /*3092*/ 	.short	(.L_30 - .L_29)


	//   ....[0]....
.L_29:
        /*3094*/ 	.word	0x00000340
        /*3098*/ 	.word	0x000000ff
        /*309c*/ 	.word	0x00000000
        /*30a0*/ 	.short	0x0100
        /*30a2*/ 	.byte	0x09
	.zero		1


	//   ....[1]....
        /*30a4*/ 	.word	0x00000350
        /*30a8*/ 	.word	0x000000ff
        /*30ac*/ 	.word	0x00000040
        /*30b0*/ 	.short	0x0100
        /*30b2*/ 	.byte	0x09
	.zero		1


	//   ....[2]....
        /*30b4*/ 	.word	0x00000360
        /*30b8*/ 	.word	0x000000ff
        /*30bc*/ 	.word	0x00000008
        /*30c0*/ 	.short	0x0100
        /*30c2*/ 	.byte	0x09
	.zero		1


	//   ....[3]....
        /*30c4*/ 	.word	0x00000370
        /*30c8*/ 	.word	0x000000ff
        /*30cc*/ 	.word	0x00000048
        /*30d0*/ 	.short	0x0100
        /*30d2*/ 	.byte	0x09
	.zero		1


	//   ....[4]....
        /*30d4*/ 	.word	0x00000380
        /*30d8*/ 	.word	0x000000ff
        /*30dc*/ 	.word	0x00000010
        /*30e0*/ 	.short	0x0100
        /*30e2*/ 	.byte	0x09
	.zero		1


	//   ....[5]....
        /*30e4*/ 	.word	0x00000390
        /*30e8*/ 	.word	0x000000ff
        /*30ec*/ 	.word	0x00000050
        /*30f0*/ 	.short	0x0100
        /*30f2*/ 	.byte	0x09
	.zero		1


	//   ....[6]....
        /*30f4*/ 	.word	0x000003a0
        /*30f8*/ 	.word	0x000000ff
        /*30fc*/ 	.word	0x00000018
        /*3100*/ 	.short	0x0100
        /*3102*/ 	.byte	0x09
	.zero		1


	//   ....[7]....
        /*3104*/ 	.word	0x000003b0
        /*3108*/ 	.word	0x000000ff
        /*310c*/ 	.word	0x00000058
        /*3110*/ 	.short	0x0100
        /*3112*/ 	.byte	0x09
	.zero		1


	//   ....[8]....
        /*3114*/ 	.word	0x000003c0
        /*3118*/ 	.word	0x000000ff
        /*311c*/ 	.word	0x00000020
        /*3120*/ 	.short	0x0100
        /*3122*/ 	.byte	0x09
	.zero		1


	//   ....[9]....
        /*3124*/ 	.word	0x000003d0
        /*3128*/ 	.word	0x000000ff
        /*312c*/ 	.word	0x00000060
        /*3130*/ 	.short	0x0100
        /*3132*/ 	.byte	0x09
	.zero		1


	//   ....[10]....
        /*3134*/ 	.word	0x000003e0
        /*3138*/ 	.word	0x000000ff
        /*313c*/ 	.word	0x00000028
        /*3140*/ 	.short	0x0100
        /*3142*/ 	.byte	0x09
	.zero		1


	//   ....[11]....
        /*3144*/ 	.word	0x000003f0
        /*3148*/ 	.word	0x000000ff
        /*314c*/ 	.word	0x00000068
        /*3150*/ 	.short	0x0100
        /*3152*/ 	.byte	0x09
	.zero		1


	//   ....[12]....
        /*3154*/ 	.word	0x00000400
        /*3158*/ 	.word	0x000000ff
        /*315c*/ 	.word	0x00000030
        /*3160*/ 	.short	0x0100
        /*3162*/ 	.byte	0x09
	.zero		1


	//   ....[13]....
        /*3164*/ 	.word	0x00000410
        /*3168*/ 	.word	0x000000ff
        /*316c*/ 	.word	0x00000070
        /*3170*/ 	.short	0x0100
        /*3172*/ 	.byte	0x09
	.zero		1


	//   ....[14]....
        /*3174*/ 	.word	0x00000420
        /*3178*/ 	.word	0x000000ff
        /*317c*/ 	.word	0x00000038
        /*3180*/ 	.short	0x0100
        /*3182*/ 	.byte	0x09
	.zero		1


	//   ....[15]....
        /*3184*/ 	.word	0x00000430
        /*3188*/ 	.word	0x000000ff
        /*318c*/ 	.word	0x00000078
        /*3190*/ 	.short	0x0100
        /*3192*/ 	.byte	0x09
	.zero		1


	//   ....[16]....
        /*3194*/ 	.word	0x00000680
        /*3198*/ 	.word	0x000000ff
        /*319c*/ 	.word	0x00000090
        /*31a0*/ 	.short	0x0100
        /*31a2*/ 	.byte	0x06
	.zero		1


	//   ....[17]....
        /*31a4*/ 	.word	0x00000690
        /*31a8*/ 	.word	0x000000ff
        /*31ac*/ 	.word	0x00000098
        /*31b0*/ 	.short	0x0100
        /*31b2*/ 	.byte	0x06
	.zero		1


	//   ....[18]....
        /*31b4*/ 	.word	0x000023b0
        /*31b8*/ 	.word	0x000000ff
        /*31bc*/ 	.word	0x00000000
        /*31c0*/ 	.short	0x010a
        /*31c2*/ 	.byte	0x06
	.zero		1


	//   ....[19]....
        /*31c4*/ 	.word	0x000023f0
        /*31c8*/ 	.word	0x000000ff
        /*31cc*/ 	.word	0x00000000
        /*31d0*/ 	.short	0x010a
        /*31d2*/ 	.byte	0x06
	.zero		1


	//   ....[20]....
        /*31d4*/ 	.word	0x00004870
        /*31d8*/ 	.word	0x000000ff
        /*31dc*/ 	.word	0x00000000
        /*31e0*/ 	.short	0x010a
        /*31e2*/ 	.byte	0x10
	.zero		1


	//   ....[21]....
        /*31e4*/ 	.word	0x000048b0
        /*31e8*/ 	.word	0x000000ff
        /*31ec*/ 	.word	0x00000000
        /*31f0*/ 	.short	0x010a
        /*31f2*/ 	.byte	0x10
	.zero		1


	//   ....[22]....
        /*31f4*/ 	.word	0x00006d40
        /*31f8*/ 	.word	0x000000ff
        /*31fc*/ 	.word	0x00000000
        /*3200*/ 	.short	0x0101
        /*3202*/ 	.byte	0x08
	.zero		1


	//   ....[23]....
        /*3204*/ 	.word	0x00009320
        /*3208*/ 	.word	0x000000ff
        /*320c*/ 	.word	0x00000000
        /*3210*/ 	.short	0x0101
        /*3212*/ 	.byte	0x06
	.zero		1


	//   ....[24]....
        /*3214*/ 	.word	0x00018ba0
        /*3218*/ 	.word	0x0000000c
        /*321c*/ 	.word	0x00000040
        /*3220*/ 	.short	0x010a
        /*3222*/ 	.byte	0x3f
	.zero		1


	//   ....[25]....
        /*3224*/ 	.word	0x00018f60
        /*3228*/ 	.word	0x00000003
        /*322c*/ 	.word	0x00000098
        /*3230*/ 	.short	0x0101
        /*3232*/ 	.byte	0x3f
	.zero		1


	//   ....[26]....
        /*3234*/ 	.word	0x000196d0
        /*3238*/ 	.word	0x00000007
        /*323c*/ 	.word	0x00000000
        /*3240*/ 	.short	0x010a
        /*3242*/ 	.byte	0x3f
	.zero		1


	//   ....[27]....
        /*3244*/ 	.word	0x00019750
        /*3248*/ 	.word	0x00000009
        /*324c*/ 	.word	0x00000000
        /*3250*/ 	.short	0x010a
        /*3252*/ 	.byte	0x3f
	.zero		1


	//   ....[28]....
        /*3254*/ 	.word	0x000197e0
        /*3258*/ 	.word	0x00000006
        /*325c*/ 	.word	0x00000000
        /*3260*/ 	.short	0x010a
        /*3262*/ 	.byte	0x3f
	.zero		1


	//   ....[29]....
        /*3264*/ 	.word	0x00019870
        /*3268*/ 	.word	0x00000009
        /*326c*/ 	.word	0x00000000
        /*3270*/ 	.short	0x010a
        /*3272*/ 	.byte	0x3f
	.zero		1


	//   ....[30]....
        /*3274*/ 	.word	0x00019900
        /*3278*/ 	.word	0x00000006
        /*327c*/ 	.word	0x00000000
        /*3280*/ 	.short	0x010a
        /*3282*/ 	.byte	0x3f
	.zero		1


	//   ....[31]....
        /*3284*/ 	.word	0x00019990
        /*3288*/ 	.word	0x00000009
        /*328c*/ 	.word	0x00000000
        /*3290*/ 	.short	0x010a
        /*3292*/ 	.byte	0x3f
	.zero		1


	//   ....[32]....
        /*3294*/ 	.word	0x00019a20
        /*3298*/ 	.word	0x00000006
        /*329c*/ 	.word	0x00000000
        /*32a0*/ 	.short	0x010a
        /*32a2*/ 	.byte	0x3f
	.zero		1


	//   ....[33]....
        /*32a4*/ 	.word	0x00019ab0
        /*32a8*/ 	.word	0x00000003
        /*32ac*/ 	.word	0x00000000
        /*32b0*/ 	.short	0x010a
        /*32b2*/ 	.byte	0x3f
	.zero		1


	//   ....[34]....
        /*32b4*/ 	.word	0x00019b20
        /*32b8*/ 	.word	0x00000003
        /*32bc*/ 	.word	0x00000000
        /*32c0*/ 	.short	0x010a
        /*32c2*/ 	.byte	0x3f
	.zero		1


	//   ....[35]....
        /*32c4*/ 	.word	0x00019b90
        /*32c8*/ 	.word	0x00000000
        /*32cc*/ 	.word	0x00000000
        /*32d0*/ 	.short	0x010a
        /*32d2*/ 	.byte	0x3f
	.zero		1


	//   ....[36]....
        /*32d4*/ 	.word	0x00019c70
        /*32d8*/ 	.word	0x0000000c
        /*32dc*/ 	.word	0x00000040
        /*32e0*/ 	.short	0x010a
        /*32e2*/ 	.byte	0x3f
	.zero		1


	//   ....[37]....
        /*32e4*/ 	.word	0x00019d50
        /*32e8*/ 	.word	0x00000007
        /*32ec*/ 	.word	0x00000000
        /*32f0*/ 	.short	0x010a
        /*32f2*/ 	.byte	0x3f
	.zero		1


	//   ....[38]....
        /*32f4*/ 	.word	0x00019da0
        /*32f8*/ 	.word	0x00000009
        /*32fc*/ 	.word	0x00000000
        /*3300*/ 	.short	0x010a
        /*3302*/ 	.byte	0x3f
	.zero		1


	//   ....[39]....
        /*3304*/ 	.word	0x00019df0
        /*3308*/ 	.word	0x00000006
        /*330c*/ 	.word	0x00000000
        /*3310*/ 	.short	0x010a
        /*3312*/ 	.byte	0x3f
	.zero		1


	//   ....[40]....
        /*3314*/ 	.word	0x00019e40
        /*3318*/ 	.word	0x00000009
        /*331c*/ 	.word	0x00000000
        /*3320*/ 	.short	0x010a
        /*3322*/ 	.byte	0x3f
	.zero		1


	//   ....[41]....
        /*3324*/ 	.word	0x00019e90
        /*3328*/ 	.word	0x00000006
        /*332c*/ 	.word	0x00000000
        /*3330*/ 	.short	0x010a
        /*3332*/ 	.byte	0x3f
	.zero		1


	//   ....[42]....
        /*3334*/ 	.word	0x00019ee0
        /*3338*/ 	.word	0x00000009
        /*333c*/ 	.word	0x00000000
        /*3340*/ 	.short	0x010a
        /*3342*/ 	.byte	0x3f
	.zero		1


	//   ....[43]....
        /*3344*/ 	.word	0x00019f30
        /*3348*/ 	.word	0x00000006
        /*334c*/ 	.word	0x00000000
        /*3350*/ 	.short	0x010a
        /*3352*/ 	.byte	0x3f
	.zero		1


	//----- nvinfo : EIATTR_NUM_MBARRIERS
	.align		4
.L_30:
        /*3354*/ 	.byte	0x03, 0x38
        /*3356*/ 	.short	0x0012


	//----- nvinfo : EIATTR_EXIT_INSTR_OFFSETS
	.align		4
        /*3358*/ 	.byte	0x04, 0x1c
        /*335a*/ 	.short	(.L_32 - .L_31)


	//   ....[0]....
.L_31:
        /*335c*/ 	.word	0x000006f0


	//   ....[1]....
        /*3360*/ 	.word	0x00001050


	//   ....[2]....
        /*3364*/ 	.word	0x000181c0


	//   ....[3]....
        /*3368*/ 	.word	0x00018830


	//   ....[4]....
        /*336c*/ 	.word	0x00019b00


	//----- nvinfo : EIATTR_MAX_THREADS
	.align		4
.L_32:
        /*3370*/ 	.byte	0x04, 0x05
        /*3372*/ 	.short	(.L_34 - .L_33)
.L_33:
        /*3374*/ 	.word	0x00000180
        /*3378*/ 	.word	0x00000001
        /*337c*/ 	.word	0x00000001


	//----- nvinfo : EIATTR_CRS_STACK_SIZE
	.align		4
.L_34:
        /*3380*/ 	.byte	0x04, 0x1e
        /*3382*/ 	.short	(.L_36 - .L_35)
.L_35:
        /*3384*/ 	.word	0x00000000


	//----- nvinfo : EIATTR_CBANK_PARAM_SIZE
	.align		4
.L_36:
        /*3388*/ 	.byte	0x03, 0x19
        /*338a*/ 	.short	0x0470


	//----- nvinfo : EIATTR_PARAM_CBANK
	.align		4
        /*338c*/ 	.byte	0x04, 0x0a
        /*338e*/ 	.short	(.L_38 - .L_37)
	.align		4
.L_37:
        /*3390*/ 	.word	index@(.nv.constant0._ZN7cutlass13device_kernelINS_4gemm6kernel13GemmUniversalIN4cute5tupleIJiiiiEEENS1_10collective13CollectiveMmaINS1_37MainloopSm90TmaGmmaWarpSpecializedFP8ILi8ENS5_IJNS4_1CILi1EEESB_SB_EEENS1_35KernelTmaWarpSpecializedCooperativeEEENS5_IJNSA_ILi256EEENSA_ILi192EEENSA_ILi64EEEEEENS_12float_e4m3_tENS5_IJlSB_lEEESJ_SK_NS4_8TiledMMAINS4_8MMA_AtomIJNS4_4SM904GMMA31MMA_64x192x32_F32E4M3E4M3_SS_TNILNSO_7ScaleInE1ELSQ_1EEEEEENS4_6LayoutINS5_IJNSA_ILi2EEESB_SB_EEENS5_IJSB_NSA_ILi0EEESW_EEEEENS5_IJNS4_10UnderscoreESZ_SZ_EEEEENS4_13SM90_TMA_LOADENS4_14ComposedLayoutINS4_7SwizzleILi2ELi4ELi3EEENS4_18smem_ptr_flag_bitsILi8EEENST_INS5_IJNSA_ILi8EEESH_EEENS5_IJSH_SB_EEEEEEEvNS4_8identityES12_S1C_vS1D_EENS_8epilogue10collective6detail29Sm90TmaWarpSpecializedAdapterINS1G_15DefaultEpilogueISJ_SK_SK_NS1F_6thread17LinearCombinationISJ_Li1EffLNS1K_9ScaleType4KindE0ELNS_15FloatRoundStyleE2ESJ_EENS1_15EpilogueDefaultEEEEEvvEEEEvNT_6ParamsE)
        /*3394*/ 	.short	0x0210
        /*3396*/ 	.short	0x0470


	//----- nvinfo : EIATTR_SW_WAR
	.align		4
.L_38:
        /*3398*/ 	.byte	0x04, 0x36
        /*339a*/ 	.short	(.L_40 - .L_39)
.L_39:
        /*339c*/ 	.word	0x00000008
.L_40:


//--------------------- .nv.callgraph             --------------------------
	.section	.nv.callgraph,"",@"SHT_CUDA_CALLGRAPH"
	.align	4
	.sectionentsize	8
	.align		4
        /*0000*/ 	.word	0x00000000
	.align		4
        /*0004*/ 	.word	0xffffffff
	.align		4
        /*0008*/ 	.word	0x00000000
	.align		4
        /*000c*/ 	.word	0xfffffffe
	.align		4
        /*0010*/ 	.word	0x00000000
	.align		4
        /*0014*/ 	.word	0xfffffffd
	.align		4
        /*0018*/ 	.word	0x00000000
	.align		4
        /*001c*/ 	.word	0xfffffffc


//--------------------- .nv.constant4             --------------------------
	.section	.nv.constant4,"a",@progbits
	.align	8
	.align		8
.nv.constant4:
        /*0000*/ 	.dword	_ZN39_INTERNAL_1eb88bcf_4_k_cu_e446fb31_87684cuda3std3__45__cpo5beginE
	.align		8
        /*0008*/ 	.dword	_ZN39_INTERNAL_1eb88bcf_4_k_cu_e446fb31_87684cuda3std3__45__cpo3endE
	.align		8
        /*0010*/ 	.dword	_ZN39_INTERNAL_1eb88bcf_4_k_cu_e446fb31_87684cuda3std3__45__cpo6cbeginE
	.align		8
        /*0018*/ 	.dword	_ZN39_INTERNAL_1eb88bcf_4_k_cu_e446fb31_87684cuda3std3__45__cpo4cendE
	.align		8
        /*0020*/ 	.dword	_ZN39_INTERNAL_1eb88bcf_4_k_cu_e446fb31_87684cuda3std3__441_GLOBAL__N__1eb88bcf_4_k_cu_e446fb31_87686ignoreE
	.align		8
        /*0028*/ 	.dword	_ZN39_INTERNAL_1eb88bcf_4_k_cu_e446fb31_87684cuda3std3__419piecewise_constructE
	.align		8
        /*0030*/ 	.dword	_ZN39_INTERNAL_1eb88bcf_4_k_cu_e446fb31_87684cuda3std3__48in_placeE
	.align		8
        /*0038*/ 	.dword	_ZN39_INTERNAL_1eb88bcf_4_k_cu_e446fb31_87684cuda3std6ranges3__45__cpo4swapE
	.align		8
        /*0040*/ 	.dword	_ZN39_INTERNAL_1eb88bcf_4_k_cu_e446fb31_87684cuda3std6ranges3__45__cpo9iter_moveE
	.align		8
        /*0048*/ 	.dword	_ZN39_INTERNAL_1eb88bcf_4_k_cu_e446fb31_87684cute7productE
	.align		8
        /*0050*/ 	.dword	_ZN39_INTERNAL_1eb88bcf_4_k_cu_e446fb31_87684cute1_E


//--------------------- .text._ZN7cutlass13device_kernelINS_4gemm6kernel13GemmUniversalIN4cute5tupleIJiiiiEEENS1_10collective13CollectiveMmaINS1_37MainloopSm90TmaGmmaWarpSpecializedFP8ILi8ENS5_IJNS4_1CILi1EEESB_SB_EEENS1_35KernelTmaWarpSpecializedCooperativeEEENS5_IJNSA_ILi256EEENSA_ILi192EEENSA_ILi64EEEEEENS_12float_e4m3_tENS5_IJlSB_lEEESJ_SK_NS4_8TiledMMAINS4_8MMA_AtomIJNS4_4SM904GMMA31MMA_64x192x32_F32E4M3E4M3_SS_TNILNSO_7ScaleInE1ELSQ_1EEEEEENS4_6LayoutINS5_IJNSA_ILi2EEESB_SB_EEENS5_IJSB_NSA_ILi0EEESW_EEEEENS5_IJNS4_10UnderscoreESZ_SZ_EEEEENS4_13SM90_TMA_LOADENS4_14ComposedLayoutINS4_7SwizzleILi2ELi4ELi3EEENS4_18smem_ptr_flag_bitsILi8EEENST_INS5_IJNSA_ILi8EEESH_EEENS5_IJSH_SB_EEEEEEEvNS4_8identityES12_S1C_vS1D_EENS_8epilogue10collective6detail29Sm90TmaWarpSpecializedAdapterINS1G_15DefaultEpilogueISJ_SK_SK_NS1F_6thread17LinearCombinationISJ_Li1EffLNS1K_9ScaleType4KindE0ELNS_15FloatRoundStyleE2ESJ_EENS1_15EpilogueDefaultEEEEEvvEEEEvNT_6ParamsE --------------------------
	.section	.text._ZN7cutlass13device_kernelINS_4gemm6kernel13GemmUniversalIN4cute5tupleIJiiiiEEENS1_10collective13CollectiveMmaINS1_37MainloopSm90TmaGmmaWarpSpecializedFP8ILi8ENS5_IJNS4_1CILi1EEESB_SB_EEENS1_35KernelTmaWarpSpecializedCooperativeEEENS5_IJNSA_ILi256EEENSA_ILi192EEENSA_ILi64EEEEEENS_12float_e4m3_tENS5_IJlSB_lEEESJ_SK_NS4_8TiledMMAINS4_8MMA_AtomIJNS4_4SM904GMMA31MMA_64x192x32_F32E4M3E4M3_SS_TNILNSO_7ScaleInE1ELSQ_1EEEEEENS4_6LayoutINS5_IJNSA_ILi2EEESB_SB_EEENS5_IJSB_NSA_ILi0EEESW_EEEEENS5_IJNS4_10UnderscoreESZ_SZ_EEEEENS4_13SM90_TMA_LOADENS4_14ComposedLayoutINS4_7SwizzleILi2ELi4ELi3EEENS4_18smem_ptr_flag_bitsILi8EEENST_INS5_IJNSA_ILi8EEESH_EEENS5_IJSH_SB_EEEEEEEvNS4_8identityES12_S1C_vS1D_EENS_8epilogue10collective6detail29Sm90TmaWarpSpecializedAdapterINS1G_15DefaultEpilogueISJ_SK_SK_NS1F_6thread17LinearCombinationISJ_Li1EffLNS1K_9ScaleType4KindE0ELNS_15FloatRoundStyleE2ESJ_EENS1_15EpilogueDefaultEEEEEvvEEEEvNT_6ParamsE,"ax",@progbits
	.align	128
.text._ZN7cutlass13device_kernelINS_4gemm6kernel13GemmUniversalIN4cute5tupleIJiiiiEEENS1_10collective13CollectiveMmaINS1_37MainloopSm90TmaGmmaWarpSpecializedFP8ILi8ENS5_IJNS4_1CILi1EEESB_SB_EEENS1_35KernelTmaWarpSpecializedCooperativeEEENS5_IJNSA_ILi256EEENSA_ILi192EEENSA_ILi64EEEEEENS_12float_e4m3_tENS5_IJlSB_lEEESJ_SK_NS4_8TiledMMAINS4_8MMA_AtomIJNS4_4SM904GMMA31MMA_64x192x32_F32E4M3E4M3_SS_TNILNSO_7ScaleInE1ELSQ_1EEEEEENS4_6LayoutINS5_IJNSA_ILi2EEESB_SB_EEENS5_IJSB_NSA_ILi0EEESW_EEEEENS5_IJNS4_10UnderscoreESZ_SZ_EEEEENS4_13SM90_TMA_LOADENS4_14ComposedLayoutINS4_7SwizzleILi2ELi4ELi3EEENS4_18smem_ptr_flag_bitsILi8EEENST_INS5_IJNSA_ILi8EEESH_EEENS5_IJSH_SB_EEEEEEEvNS4_8identityES12_S1C_vS1D_EENS_8epilogue10collective6detail29Sm90TmaWarpSpecializedAdapterINS1G_15DefaultEpilogueISJ_SK_SK_NS1F_6thread17LinearCombinationISJ_Li1EffLNS1K_9ScaleType4KindE0ELNS_15FloatRoundStyleE2ESJ_EENS1_15EpilogueDefaultEEEEEvvEEEEvNT_6ParamsE:
        .type           _ZN7cutlass13device_kernelINS_4gemm6kernel13GemmUniversalIN4cute5tupleIJiiiiEEENS1_10collective13CollectiveMmaINS1_37MainloopSm90TmaGmmaWarpSpecializedFP8ILi8ENS5_IJNS4_1CILi1EEESB_SB_EEENS1_35KernelTmaWarpSpecializedCooperativeEEENS5_IJNSA_ILi256EEENSA_ILi192EEENSA_ILi64EEEEEENS_12float_e4m3_tENS5_IJlSB_lEEESJ_SK_NS4_8TiledMMAINS4_8MMA_AtomIJNS4_4SM904GMMA31MMA_64x192x32_F32E4M3E4M3_SS_TNILNSO_7ScaleInE1ELSQ_1EEEEEENS4_6LayoutINS5_IJNSA_ILi2EEESB_SB_EEENS5_IJSB_NSA_ILi0EEESW_EEEEENS5_IJNS4_10UnderscoreESZ_SZ_EEEEENS4_13SM90_TMA_LOADENS4_14ComposedLayoutINS4_7SwizzleILi2ELi4ELi3EEENS4_18smem_ptr_flag_bitsILi8EEENST_INS5_IJNSA_ILi8EEESH_EEENS5_IJSH_SB_EEEEEEEvNS4_8identityES12_S1C_vS1D_EENS_8epilogue10collective6detail29Sm90TmaWarpSpecializedAdapterINS1G_15DefaultEpilogueISJ_SK_SK_NS1F_6thread17LinearCombinationISJ_Li1EffLNS1K_9ScaleType4KindE0ELNS_15FloatRoundStyleE2ESJ_EENS1_15EpilogueDefaultEEEEEvvEEEEvNT_6ParamsE,@function
        .size           _ZN7cutlass13device_kernelINS_4gemm6kernel13GemmUniversalIN4cute5tupleIJiiiiEEENS1_10collective13CollectiveMmaINS1_37MainloopSm90TmaGmmaWarpSpecializedFP8ILi8ENS5_IJNS4_1CILi1EEESB_SB_EEENS1_35KernelTmaWarpSpecializedCooperativeEEENS5_IJNSA_ILi256EEENSA_ILi192EEENSA_ILi64EEEEEENS_12float_e4m3_tENS5_IJlSB_lEEESJ_SK_NS4_8TiledMMAINS4_8MMA_AtomIJNS4_4SM904GMMA31MMA_64x192x32_F32E4M3E4M3_SS_TNILNSO_7ScaleInE1ELSQ_1EEEEEENS4_6LayoutINS5_IJNSA_ILi2EEESB_SB_EEENS5_IJSB_NSA_ILi0EEESW_EEEEENS5_IJNS4_10UnderscoreESZ_SZ_EEEEENS4_13SM90_TMA_LOADENS4_14ComposedLayoutINS4_7SwizzleILi2ELi4ELi3EEENS4_18smem_ptr_flag_bitsILi8EEENST_INS5_IJNSA_ILi8EEESH_EEENS5_IJSH_SB_EEEEEEEvNS4_8identityES12_S1C_vS1D_EENS_8epilogue10collective6detail29Sm90TmaWarpSpecializedAdapterINS1G_15DefaultEpilogueISJ_SK_SK_NS1F_6thread17LinearCombinationISJ_Li1EffLNS1K_9ScaleType4KindE0ELNS_15FloatRoundStyleE2ESJ_EENS1_15EpilogueDefaultEEEEEvvEEEEvNT_6ParamsE,(.L_x_466 - _ZN7cutlass13device_kernelINS_4gemm6kernel13GemmUniversalIN4cute5tupleIJiiiiEEENS1_10collective13CollectiveMmaINS1_37MainloopSm90TmaGmmaWarpSpecializedFP8ILi8ENS5_IJNS4_1CILi1EEESB_SB_EEENS1_35KernelTmaWarpSpecializedCooperativeEEENS5_IJNSA_ILi256EEENSA_ILi192EEENSA_ILi64EEEEEENS_12float_e4m3_tENS5_IJlSB_lEEESJ_SK_NS4_8TiledMMAINS4_8MMA_AtomIJNS4_4SM904GMMA31MMA_64x192x32_F32E4M3E4M3_SS_TNILNSO_7ScaleInE1ELSQ_1EEEEEENS4_6LayoutINS5_IJNSA_ILi2EEESB_SB_EEENS5_IJSB_NSA_ILi0EEESW_EEEEENS5_IJNS4_10UnderscoreESZ_SZ_EEEEENS4_13SM90_TMA_LOADENS4_14ComposedLayoutINS4_7SwizzleILi2ELi4ELi3EEENS4_18smem_ptr_flag_bitsILi8EEENST_INS5_IJNSA_ILi8EEESH_EEENS5_IJSH_SB_EEEEEEEvNS4_8identityES12_S1C_vS1D_EENS_8epilogue10collective6detail29Sm90TmaWarpSpecializedAdapterINS1G_15DefaultEpilogueISJ_SK_SK_NS1F_6thread17LinearCombinationISJ_Li1EffLNS1K_9ScaleType4KindE0ELNS_15FloatRoundStyleE2ESJ_EENS1_15EpilogueDefaultEEEEEvvEEEEvNT_6ParamsE)
        .other          _ZN7cutlass13device_kernelINS_4gemm6kernel13GemmUniversalIN4cute5tupleIJiiiiEEENS1_10collective13CollectiveMmaINS1_37MainloopSm90TmaGmmaWarpSpecializedFP8ILi8ENS5_IJNS4_1CILi1EEESB_SB_EEENS1_35KernelTmaWarpSpecializedCooperativeEEENS5_IJNSA_ILi256EEENSA_ILi192EEENSA_ILi64EEEEEENS_12float_e4m3_tENS5_IJlSB_lEEESJ_SK_NS4_8TiledMMAINS4_8MMA_AtomIJNS4_4SM904GMMA31MMA_64x192x32_F32E4M3E4M3_SS_TNILNSO_7ScaleInE1ELSQ_1EEEEEENS4_6LayoutINS5_IJNSA_ILi2EEESB_SB_EEENS5_IJSB_NSA_ILi0EEESW_EEEEENS5_IJNS4_10UnderscoreESZ_SZ_EEEEENS4_13SM90_TMA_LOADENS4_14ComposedLayoutINS4_7SwizzleILi2ELi4ELi3EEENS4_18smem_ptr_flag_bitsILi8EEENST_INS5_IJNSA_ILi8EEESH_EEENS5_IJSH_SB_EEEEEEEvNS4_8identityES12_S1C_vS1D_EENS_8epilogue10collective6detail29Sm90TmaWarpSpecializedAdapterINS1G_15DefaultEpilogueISJ_SK_SK_NS1F_6thread17LinearCombinationISJ_Li1EffLNS1K_9ScaleType4KindE0ELNS_15FloatRoundStyleE2ESJ_EENS1_15EpilogueDefaultEEEEEvvEEEEvNT_6ParamsE,@"STO_CUDA_ENTRY STV_DEFAULT"
_ZN7cutlass13device_kernelINS_4gemm6kernel13GemmUniversalIN4cute5tupleIJiiiiEEENS1_10collective13CollectiveMmaINS1_37MainloopSm90TmaGmmaWarpSpecializedFP8ILi8ENS5_IJNS4_1CILi1EEESB_SB_EEENS1_35KernelTmaWarpSpecializedCooperativeEEENS5_IJNSA_ILi256EEENSA_ILi192EEENSA_ILi64EEEEEENS_12float_e4m3_tENS5_IJlSB_lEEESJ_SK_NS4_8TiledMMAINS4_8MMA_AtomIJNS4_4SM904GMMA31MMA_64x192x32_F32E4M3E4M3_SS_TNILNSO_7ScaleInE1ELSQ_1EEEEEENS4_6LayoutINS5_IJNSA_ILi2EEESB_SB_EEENS5_IJSB_NSA_ILi0EEESW_EEEEENS5_IJNS4_10UnderscoreESZ_SZ_EEEEENS4_13SM90_TMA_LOADENS4_14ComposedLayoutINS4_7SwizzleILi2ELi4ELi3EEENS4_18smem_ptr_flag_bitsILi8EEENST_INS5_IJNSA_ILi8EEESH_EEENS5_IJSH_SB_EEEEEEEvNS4_8identityES12_S1C_vS1D_EENS_8epilogue10collective6detail29Sm90TmaWarpSpecializedAdapterINS1G_15DefaultEpilogueISJ_SK_SK_NS1F_6thread17LinearCombinationISJ_Li1EffLNS1K_9ScaleType4KindE0ELNS_15FloatRoundStyleE2ESJ_EENS1_15EpilogueDefaultEEEEEvvEEEEvNT_6ParamsE:
[----:B------:R-:W0:Y:S02]  /*0000*/  LDC R1, c[0x0][0x28] ;  /* 0x00000a00ff017b82 */ /* 0x000e240000000800 */
[----:B0-----:R-:W-:Y:S01]  /*0010*/  VIADD R1, R1, 0xfffffd00 ;  /* 0xfffffd0001017836 */ /* 0x001fe20000000000 */
[----:B------:R-:W0:Y:S01]  /*0020*/  S2R R2, SR_TID.X ;  /* 0x0000000000027919 */ /* 0x000e220000002100 */
[----:B------:R-:W-:Y:S01]  /*0030*/  ELECT P0, URZ, PT ;  /* 0x00000000003f782f */ /* 0x000fe20003800000 */
[----:B------:R-:W-:Y:S01]  /*0040*/  BSSY B0, `(.L_x_0) ;  /* 0x0000015000007945 */ /* 0x000fe20003800000 */
[--C-:B0-----:R-:W-:Y:S02]  /*0050*/  SHF.R.U32.HI R0, RZ, 0x5, R2.reuse ;  /* 0x00000005ff007819 */ /* 0x101fe40000011602 */
[----:B------:R-:W-:-:S03]  /*0060*/  SHF.R.U32.HI R2, RZ, 0x7, R2 ;  /* 0x00000007ff027819 */ /* 0x000fc60000011602 */
[----:B------:R-:W0:Y:S04]  /*0070*/  SHFL.IDX PT, R3, R0, RZ, 0x1f ;  /* 0x00001fff00037589 */ /* 0x000e2800000e0000 */
[----:B------:R-:W1:Y:S01]  /*0080*/  SHFL.IDX PT, R2, R2, RZ, 0x1f ;  /* 0x00001fff02027589 */ /* 0x000e6200000e0000 */
[----:B0-----:R-:W-:Y:S02]  /*0090*/  R2UR UR4, R3 ;  /* 0x00000000030472ca */ /* 0x001fe400000e0000 */
[----:B-1----:R-:W-:-:S11]  /*00a0*/  R2UR UR6, R2 ;  /* 0x00000000020672ca */ /* 0x002fd600000e0000 */
[----:B------:R-:W-:Y:S02]  /*00b0*/  USHF.R.S32.HI UR5, URZ, 0x1f, UR4 ;  /* 0x0000001f3f057899 */ /* 0x000fe40008011404 */
[----:B------:R-:W-:Y:S02]  /*00c0*/  ISETP.NE.OR P0, PT, RZ, UR4, !P0 ;  /* 0x00000004ff007c0c */ /* 0x000fe4000c705670 */
[----:B------:R-:W-:-:S04]  /*00d0*/  ULEA.HI UR5, UR5, UR4, URZ, 0x2 ;  /* 0x0000000405057291 */ /* 0x000fc8000f8f103f */
[----:B------:R-:W-:-:S04]  /*00e0*/  ULOP3.LUT UR5, UR5, 0xfffffffc, URZ, 0xc0, !UPT ;  /* 0xfffffffc05057892 */ /* 0x000fc8000f8ec03f */
[----:B------:R-:W-:-:S03]  /*00f0*/  UIADD3 UR8, UR4, -UR5, URZ ;  /* 0x8000000504087290 */ /* 0x000fc6000fffe03f */
[----:B------:R-:W-:Y:S09]  /*0100*/  @P0 BRA `(.L_x_1) ;  /* 0x0000000000200947 */ /* 0x000ff20003800000 */
[----:B------:R-:W-:Y:S02]  /*0110*/  ULDC.64 UR4, c[0x0][0x198] ;  /* 0x0000660000047ab9 */ /* 0x000fe40000000a00 */
[----:B------:R-:W-:Y:S02]  /*0120*/  UIADD3 UR10, UP0, UR4, 0xf0, URZ ;  /* 0x000000f0040a7890 */ /* 0x000fe4000ff1e03f */
[----:B------:R-:W-:Y:S02]  /*0130*/  UIADD3 UR4, UP1, UR4, 0x1f0, URZ ;  /* 0x000001f004047890 */ /* 0x000fe4000ff3e03f */
[----:B------:R-:W-:Y:S02]  /*0140*/  UIADD3.X UR11, URZ, UR5, URZ, UP0, !UPT ;  /* 0x000000053f0b7290 */ /* 0x000fe400087fe43f */
[----:B------:R-:W-:-:S07]  /*0150*/  UIADD3.X UR5, URZ, UR5, URZ, UP1, !UPT ;  /* 0x000000053f057290 */ /* 0x000fce0008ffe43f */
[----:B------:R0:W-:Y:S02]  /*0160*/  UTMACCTL.PF [UR10] ;  /* 0x000000000a0079b9 */ /* 0x0001e40008040000 */
[----:B------:R0:W-:Y:S02]  /*0170*/  UTMACCTL.PF [UR4] ;  /* 0x00000000040079b9 */ /* 0x0001e40008040000 */
[----:B0-----:R-:W-:Y:S01]  /*0180*/  NOP ;  /* 0x0000000000007918 */ /* 0x001fe20000000000 */
.L_x_1:
[----:B------:R-:W-:Y:S05]  /*0190*/  BSYNC B0 ;  /* 0x0000000000007941 */ /* 0x000fea0003800000 */
.L_x_0:
[----:B------:R-:W0:Y:S01]  /*01a0*/  SHFL.IDX PT, R2, R0, RZ, 0x1f ;  /* 0x00001fff00027589 */ /* 0x000e2200000e0000 */
[----:B------:R-:W-:Y:S01]  /*01b0*/  UISETP.NE.AND UP0, UPT, UR8, 0x3, UPT ;  /* 0x000000030800788c */ /* 0x000fe2000bf05270 */
[----:B------:R-:W-:Y:S01]  /*01c0*/  ISETP.NE.AND P1, PT, RZ, UR6, PT ;  /* 0x00000006ff007c0c */ /* 0x000fe2000bf25270 */
[----:B------:R-:W-:Y:S02]  /*01d0*/  UIADD3 UR10, UR6, -0x1, URZ ;  /* 0xffffffff060a7890 */ /* 0x000fe4000fffe03f */
[----:B------:R-:W-:Y:S02]  /*01e0*/  UISETP.EQ.OR UP0, UPT, UR8, URZ, !UP0 ;  /* 0x0000003f0800728c */ /* 0x000fe4000c702670 */
[----:B------:R-:W-:Y:S02]  /*01f0*/  UISETP.GE.U32.AND UP1, UPT, UR10, 0x2, UPT ;  /* 0x000000020a00788c */ /* 0x000fe4000bf26070 */
[----:B------:R-:W-:-:S04]  /*0200*/  UISETP.EQ.AND UP0, UPT, UR6, URZ, UP0 ;  /* 0x0000003f0600728c */ /* 0x000fc80008702270 */
[----:B------:R-:W-:-:S04]  /*0210*/  USEL UR13, URZ, 0x1, !UP0 ;  /* 0x000000013f0d7887 */ /* 0x000fc8000c000000 */
[----:B------:R-:W-:Y:S01]  /*0220*/  USEL UR13, UR13, 0x2, UP1 ;  /* 0x000000020d0d7887 */ /* 0x000fe20008800000 */
[----:B0-----:R-:W-:-:S13]  /*0230*/  ISETP.NE.AND P0, PT, R2, RZ, PT ;  /* 0x000000ff0200720c */ /* 0x001fda0003f05270 */
[----:B------:R-:W-:Y:S05]  /*0240*/  @P0 BRA `(.L_x_2) ;  /* 0x0000000000840947 */ /* 0x000fea0003800000 */
[----:B------:R-:W-:Y:S01]  /*0250*/  ELECT P0, URZ, PT ;  /* 0x00000000003f782f */ /* 0x000fe20003800000 */
[----:B------:R-:W-:-:S12]  /*0260*/  BSSY B0, `(.L_x_2) ;  /* 0x000001f000007945 */ /* 0x000fd80003800000 */
[----:B------:R-:W-:Y:S05]  /*0270*/  @!P0 BRA `(.L_x_3) ;  /* 0x0000000000748947 */ /* 0x000fea0003800000 */
[----:B------:R-:W0:Y:S01]  /*0280*/  S2UR UR9, SR_CgaCtaId ;  /* 0x00000000000979c3 */ /* 0x000e220000008800 */
[----:B------:R-:W-:Y:S01]  /*0290*/  UMOV UR4, 0x400 ;  /* 0x0000040000047882 */ /* 0x000fe20000000000 */
[----:B------:R-:W-:Y:S01]  /*02a0*/  UMOV UR5, 0x1 ;  /* 0x0000000100057882 */ /* 0x000fe20000000000 */
[----:B------:R-:W-:Y:S02]  /*02b0*/  UMOV UR6, 0x100 ;  /* 0x0000010000067882 */ /* 0x000fe40000000000 */
[----:B------:R-:W-:-:S04]  /*02c0*/  UIADD3 UR6, -UR6, 0x100000, URZ ;  /* 0x0010000006067890 */ /* 0x000fc8000fffe13f */
[----:B------:R-:W-:Y:S02]  /*02d0*/  USHF.L.U32 UR7, UR6, 0xb, URZ ;  /* 0x0000000b06077899 */ /* 0x000fe4000800063f */
[----:B------:R-:W-:Y:S02]  /*02e0*/  USHF.L.U32 UR6, UR6, 0x1, URZ ;  /* 0x0000000106067899 */ /* 0x000fe4000800063f */
[----:B0-----:R-:W-:Y:S02]  /*02f0*/  ULEA UR9, UR9, UR4, 0x18 ;  /* 0x0000000409097291 */ /* 0x001fe4000f8ec03f */
[----:B------:R-:W-:-:S04]  /*0300*/  UIADD3 UR4, -UR5, 0x100000, URZ ;  /* 0x0010000005047890 */ /* 0x000fc8000fffe13f */
[----:B------:R-:W-:Y:S02]  /*0310*/  USHF.L.U32 UR5, UR4, 0xb, URZ ;  /* 0x0000000b04057899 */ /* 0x000fe4000800063f */
[----:B------:R-:W-:Y:S01]  /*0320*/  USHF.L.U32 UR4, UR4, 0x1, URZ ;  /* 0x0000000104047899 */ /* 0x000fe2000800063f */
[----:B------:R-:W0:Y:S11]  /*0330*/  FENCE.VIEW.ASYNC.S ;  /* 0x00000000000073c6 */ /* 0x000e360000000000 */
[----:B0-----:R0:W1:Y:S01]  /*0340*/  SYNCS.EXCH.64 URZ, [UR9], UR4 ;  /* 0x00000004093f75b2 */ /* 0x0010620008000100 */
[----:B------:R0:W2:Y:S01]  /*0350*/  SYNCS.EXCH.64 URZ, [UR9+0x40], UR6 ;  /* 0x00004006093f75b2 */ /* 0x0000a20008000100 */
[----:B------:R0:W3:Y:S01]  /*0360*/  SYNCS.EXCH.64 URZ, [UR9+0x8], UR4 ;  /* 0x00000804093f75b2 */ /* 0x0000e20008000100 */
[----:B------:R0:W4:Y:S01]  /*0370*/  SYNCS.EXCH.64 URZ, [UR9+0x48], UR6 ;  /* 0x00004806093f75b2 */ /* 0x0001220008000100 */
[----:B------:R0:W0:Y:S01]  /*0380*/  SYNCS.EXCH.64 URZ, [UR9+0x10], UR4 ;  /* 0x00001004093f75b2 */ /* 0x0000220008000100 */
        /* <DEDUP_REMOVED lines=11> */
[----:B------:R-:W-:Y:S01]  /*0440*/  NOP ;  /* 0x0000000000007918 */ /* 0x000fe20000000000 */
.L_x_3:
[----:B0-----:R-:W-:Y:S05]  /*0450*/  BSYNC B0 ;  /* 0x0000000000007941 */ /* 0x001fea0003800000 */
.L_x_2:
[----:B------:R-:W0:Y:S01]  /*0460*/  LDC R2, c[0x0][0x65c] ;  /* 0x00019700ff027b82 */ /* 0x000e220000000800 */
[----:B------:R-:W5:Y:S01]  /*0470*/  SHFL.IDX PT, R0, R0, RZ, 0x1f ;  /* 0x00001fff00007589 */ /* 0x000f6200000e0000 */
[----:B------:R-:W-:Y:S01]  /*0480*/  ELECT P0, URZ, PT ;  /* 0x00000000003f782f */ /* 0x000fe20003800000 */
[----:B------:R-:W-:Y:S01]  /*0490*/  IMAD.MOV.U32 R3, RZ, RZ, RZ ;  /* 0x000000ffff037224 */ /* 0x000fe200078e00ff */
[----:B------:R-:W-:Y:S01]  /*04a0*/  UMOV UR4, 0x20 ;  /* 0x0000002000047882 */ /* 0x000fe20000000000 */
[----:B------:R-:W1:Y:S01]  /*04b0*/  S2R R10, SR_CTAID.Y ;  /* 0x00000000000a7919 */ /* 0x000e620000002600 */
[----:B------:R-:W-:Y:S01]  /*04c0*/  NOP ;  /* 0x0000000000007918 */ /* 0x000fe20000000000 */
[----:B------:R-:W-:Y:S01]  /*04d0*/  NOP ;  /* 0x0000000000007918 */ /* 0x000fe20000000000 */
[----:B0-----:R-:W-:Y:S02]  /*04e0*/  ISETP.NE.AND P3, PT, R2, 0x1, PT ;  /* 0x000000010200780c */ /* 0x001fe40003f65270 */
[----:B------:R-:W0:Y:S01]  /*04f0*/  S2R R2, SR_CTAID.X ;  /* 0x0000000000027919 */ /* 0x000e220000002500 */
[----:B-----5:R-:W-:-:S10]  /*0500*/  ISETP.NE.OR P0, PT, R0, RZ, !P0 ;  /* 0x000000ff0000720c */ /* 0x020fd40004705670 */
[----:B------:R-:W0:Y:S01]  /*0510*/  @P3 LDC R7, c[0x0][0x10] ;  /* 0x00000400ff073b82 */ /* 0x000e220000000800 */
[----:B-1----:R-:W-:Y:S02]  /*0520*/  @P3 IMAD.MOV.U32 R4, RZ, RZ, R10 ;  /* 0x000000ffff043224 */ /* 0x002fe400078e000a */
[----:B------:R-:W-:Y:S01]  /*0530*/  VOTEU.ALL UP0, P0 ;  /* 0x00000000003f7886 */ /* 0x000fe20000000000 */
[----:B------:R-:W-:Y:S01]  /*0540*/  @P3 IMAD.MOV.U32 R5, RZ, RZ, RZ ;  /* 0x000000ffff053224 */ /* 0x000fe200078e00ff */
[----:B------:R-:W-:Y:S01]  /*0550*/  VOTEU.ALL UP1, P0 ;  /* 0x00000000003f7886 */ /* 0x000fe20000020000 */
[----:B------:R-:W-:Y:S02]  /*0560*/  @P3 IMAD.MOV.U32 R11, RZ, RZ, RZ ;  /* 0x000000ffff0b3224 */ /* 0x000fe400078e00ff */
[----:B------:R-:W1:Y:S01]  /*0570*/  @!P3 LDC R9, c[0x0][0xc] ;  /* 0x00000300ff09bb82 */ /* 0x000e620000000800 */
[----:B------:R-:W-:Y:S01]  /*0580*/  @!UP0 UMOV UR6, 0x400 ;  /* 0x0000040000068882 */ /* 0x000fe20000000000 */
[----:B------:R-:W-:-:S04]  /*0590*/  @!UP0 UIADD3 UR4, -UR4, 0x100000, URZ ;  /* 0x0010000004048890 */ /* 0x000fc8000fffe13f */
[----:B------:R-:W-:Y:S02]  /*05a0*/  @!UP0 USHF.L.U32 UR5, UR4, 0xb, URZ ;  /* 0x0000000b04058899 */ /* 0x000fe4000800063f */
[----:B------:R-:W-:Y:S01]  /*05b0*/  @!UP0 USHF.L.U32 UR4, UR4, 0x1, URZ ;  /* 0x0000000104048899 */ /* 0x000fe2000800063f */
[----:B------:R-:W5:Y:S01]  /*05c0*/  @!UP0 S2UR UR7, SR_CgaCtaId ;  /* 0x00000000000789c3 */ /* 0x000f620000008800 */
[----:B0-----:R-:W-:-:S04]  /*05d0*/  @P3 IMAD.WIDE.U32 R6, R2, R7, R4 ;  /* 0x0000000702063225 */ /* 0x001fc800078e0004 */
[----:B------:R-:W-:Y:S02]  /*05e0*/  @P3 IMAD.MOV.U32 R14, RZ, RZ, R6 ;  /* 0x000000ffff0e3224 */ /* 0x000fe400078e0006 */
[----:B------:R-:W-:Y:S02]  /*05f0*/  @P3 IMAD.IADD R15, R7, 0x1, R11 ;  /* 0x00000001070f3824 */ /* 0x000fe400078e020b */
[----:B-1----:R-:W-:-:S04]  /*0600*/  @!P3 IMAD.WIDE.U32 R4, R9, R10, R2 ;  /* 0x0000000a0904b225 */ /* 0x002fc800078e0002 */
[----:B------:R-:W-:Y:S02]  /*0610*/  @!P3 IMAD.MOV.U32 R14, RZ, RZ, R4 ;  /* 0x000000ffff0eb224 */ /* 0x000fe400078e0004 */
[----:B------:R-:W-:Y:S01]  /*0620*/  @!P3 IMAD.MOV.U32 R15, RZ, RZ, R5 ;  /* 0x000000ffff0fb224 */ /* 0x000fe200078e0005 */
[----:B-----5:R-:W-:Y:S02]  /*0630*/  @!UP0 ULEA UR6, UR7, UR6, 0x18 ;  /* 0x0000000607068291 */ /* 0x020fe4000f8ec03f */
[----:B------:R0:W-:Y:S01]  /*0640*/  STL [R1+0x278], R14 ;  /* 0x0002780e01007387 */ /* 0x0001e20000100800 */
[----:B------:R-:W-:-:S03]  /*0650*/  VOTEU.ALL UP0, P0 ;  /* 0x00000000003f7886 */ /* 0x000fc60000000000 */
[----:B------:R0:W-:Y:S04]  /*0660*/  STL [R1+0x274], R15 ;  /* 0x0002740f01007387 */ /* 0x0001e80000100800 */
[----:B------:R-:W1:Y:S02]  /*0670*/  FENCE.VIEW.ASYNC.S ;  /* 0x00000000000073c6 */ /* 0x000e640000000000 */
[----:B-1----:R0:W2:Y:S01]  /*0680*/  @!UP0 SYNCS.EXCH.64 URZ, [UR6+0x90], UR4 ;  /* 0x00009004063f85b2 */ /* 0x0020a20008000100 */
[----:B------:R0:W2:Y:S01]  /*0690*/  @!UP1 SYNCS.EXCH.64 URZ, [UR6+0x98], UR4 ;  /* 0x00009804063f95b2 */ /* 0x0000a20008000100 */
[----:B------:R-:W-:Y:S01]  /*06a0*/  NOP ;  /* 0x0000000000007918 */ /* 0x000fe20000000000 */
[----:B--234-:R-:W-:Y:S06]  /*06b0*/  BAR.SYNC.DEFER_BLOCKING 0x0 ;  /* 0x0000000000007b1d */ /* 0x01cfec0000010000 */
[----:B0-----:R-:W-:Y:S05]  /*06c0*/  @!P1 BRA `(.L_x_4) ;  /* 0x0000017800c09947 */ /* 0x001fea0003800000 */
[----:B------:R-:W-:-:S06]  /*06d0*/  UISETP.GT.U32.AND UP0, UPT, UR10, 0x1, UPT ;  /* 0x000000010a00788c */ /* 0x000fcc000bf04070 */
[----:B------:R-:W-:-:S13]  /*06e0*/  PLOP3.LUT P0, PT, PT, PT, UP0, 0x80, 0x0 ;  /* 0x000000000000781c */ /* 0x000fda0003f0f008 */
[----:B------:R-:W-:Y:S05]  /*06f0*/  @P0 EXIT ;  /* 0x000000000000094d */ /* 0x000fea0003800000 */
[----:B------:R-:W-:Y:S01]  /*0700*/  IMAD.MOV.U32 R5, RZ, RZ, -0x1 ;  /* 0xffffffffff057424 */ /* 0x000fe200078e00ff */
[----:B------:R-:W-:Y:S01]  /*0710*/  ULDC.64 UR4, c[0x0][0x650] ;  /* 0x0001940000047ab9 */ /* 0x000fe20000000a00 */
[----:B------:R-:W-:Y:S01]  /*0720*/  IMAD.MOV.U32 R4, RZ, RZ, -0x1 ;  /* 0xffffffffff047424 */ /* 0x000fe200078e00ff */
[----:B------:R-:W-:Y:S01]  /*0730*/  ISETP.GE.U32.AND P0, PT, R14, UR4, PT ;  /* 0x000000040e007c0c */ /* 0x000fe2000bf06070 */
[----:B------:R-:W-:Y:S01]  /*0740*/  UMOV UR10, 0xffffffff ;  /* 0xffffffff000a7882 */ /* 0x000fe20000000000 */
[----:B------:R0:W-:Y:S01]  /*0750*/  STL [R1+0x27c], R5 ;  /* 0x00027c0501007387 */ /* 0x0001e20000100800 */
[----:B------:R-:W-:Y:S02]  /*0760*/  PRMT R0, RZ, 0x7610, R0 ;  /* 0x00007610ff007816 */ /* 0x000fe40000000000 */
[----:B------:R-:W-:Y:S01]  /*0770*/  ISETP.GE.U32.AND.EX P0, PT, R15, UR5, PT, P0 ;  /* 0x000000050f007c0c */ /* 0x000fe2000bf06100 */
[----:B------:R0:W-:-:S12]  /*0780*/  STL [R1+0x280], R4 ;  /* 0x0002800401007387 */ /* 0x0001d80000100800 */
[----:B0-----:R-:W-:Y:S05]  /*0790*/  @P0 BRA `(.L_x_5) ;  /* 0x00000004006c0947 */ /* 0x001fea0003800000 */
[----:B------:R-:W-:Y:S01]  /*07a0*/  ULDC.64 UR14, c[0x0][0x628] ;  /* 0x00018a00000e7ab9 */ /* 0x000fe20000000a00 */
[----:B------:R-:W0:Y:S01]  /*07b0*/  LDC.64 R12, c[0x0][0x620] ;  /* 0x00018800ff0c7b82 */ /* 0x000e220000000a00 */
[----:B------:R-:W-:Y:S01]  /*07c0*/  ISETP.NE.U32.AND P0, PT, RZ, UR14, PT ;  /* 0x0000000eff007c0c */ /* 0x000fe2000bf05070 */
[----:B------:R-:W-:Y:S01]  /*07d0*/  ULDC UR11, c[0x0][0x630] ;  /* 0x00018c00000b7ab9 */ /* 0x000fe20000000800 */
[----:B------:R-:W-:Y:S02]  /*07e0*/  R2UR UR4, R14 ;  /* 0x000000000e0472ca */ /* 0x000fe400000e0000 */
[----:B------:R-:W-:Y:S02]  /*07f0*/  ISETP.NE.AND.EX P0, PT, RZ, UR15, PT, P0 ;  /* 0x0000000fff007c0c */ /* 0x000fe4000bf05300 */
[----:B------:R-:W-:-:S11]  /*0800*/  R2UR UR5, R15 ;  /* 0x000000000f0572ca */ /* 0x000fd600000e0000 */
[----:B------:R-:W-:Y:S05]  /*0810*/  @!P0 BRA `(.L_x_6) ;  /* 0x0000000000308947 */ /* 0x000fea0003800000 */
[----:B------:R-:W-:Y:S01]  /*0820*/  R2UR UR4, R14 ;  /* 0x000000000e0472ca */ /* 0x000fe200000e0000 */
[----:B------:R-:W-:Y:S01]  /*0830*/  ULDC UR8, c[0x0][0x634] ;  /* 0x00018d0000087ab9 */ /* 0x000fe20000000800 */
[----:B------:R-:W-:-:S11]  /*0840*/  R2UR UR10, R15 ;  /* 0x000000000f0a72ca */ /* 0x000fd600000e0000 */
[----:B------:R-:W-:-:S04]  /*0850*/  UIADD3 UR8, UP0, UR4, UR8, URZ ;  /* 0x0000000804087290 */ /* 0x000fc8000ff1e03f */
[----:B------:R-:W-:-:S04]  /*0860*/  UIADD3.X UR10, URZ, UR10, URZ, UP0, !UPT ;  /* 0x0000000a3f0a7290 */ /* 0x000fc800087fe43f */
[----:B------:R-:W-:-:S04]  /*0870*/  UIMAD.WIDE.U32 UR4, UR10, UR14, URZ ;  /* 0x0000000e0a0472a5 */ /* 0x000fc8000f8e003f */
[----:B------:R-:W-:Y:S02]  /*0880*/  UIMAD.WIDE.U32 UR6, UP0, UR8, UR15, UR4 ;  /* 0x0000000f080672a5 */ /* 0x000fe4000f800004 */
[----:B------:R-:W-:Y:S02]  /*0890*/  UIMAD.WIDE.U32 UR4, UR8, UR14, URZ ;  /* 0x0000000e080472a5 */ /* 0x000fe4000f8e003f */
[----:B------:R-:W-:Y:S02]  /*08a0*/  UIADD3.X UR9, URZ, URZ, URZ, UP0, !UPT ;  /* 0x0000003f3f097290 */ /* 0x000fe400087fe43f */
[----:B------:R-:W-:Y:S01]  /*08b0*/  UIADD3 URZ, UP0, UR5, UR6, URZ ;  /* 0x00000006053f7290 */ /* 0x000fe2000ff1e03f */
[----:B------:R-:W-:-:S03]  /*08c0*/  UMOV UR8, UR7 ;  /* 0x0000000700087c82 */ /* 0x000fc60008000000 */
[----:B------:R-:W-:-:S12]  /*08d0*/  UIMAD.WIDE.U32.X UR4, UR10, UR15, UR8, UP0 ;  /* 0x0000000f0a0472a5 */ /* 0x000fd800080e0408 */
.L_x_6:
[----:B------:R-:W-:Y:S01]  /*08e0*/  USHF.R.U64 UR10, UR4, UR11, UR5 ;  /* 0x0000000b040a7299 */ /* 0x000fe20008001205 */
[----:B------:R-:W1:Y:S01]  /*08f0*/  LDC R8, c[0x0][0x618] ;  /* 0x00018600ff087b82 */ /* 0x000e620000000800 */
[----:B------:R-:W-:Y:S01]  /*0900*/  USHF.R.U32.HI UR4, URZ, UR11, UR5 ;  /* 0x0000000b3f047299 */ /* 0x000fe20008011605 */
[----:B------:R-:W-:Y:S01]  /*0910*/  I2FP.F32.U32 R0, R2 ;  /* 0x0000000200007245 */ /* 0x000fe20000201000 */
[----:B------:R-:W-:Y:S01]  /*0920*/  IMAD.MOV.U32 R4, RZ, RZ, R14 ;  /* 0x000000ffff047224 */ /* 0x000fe200078e000e */
[----:B------:R-:W-:Y:S01]  /*0930*/  ULDC UR5, c[0x0][0x150] ;  /* 0x0000540000057ab9 */ /* 0x000fe20000000800 */
[----:B------:R-:W-:Y:S01]  /*0940*/  IADD3 R7, P0, RZ, -UR10, RZ ;  /* 0x8000000aff077c10 */ /* 0x000fe2000ff1e0ff */
[----:B------:R-:W-:Y:S02]  /*0950*/  IMAD.MOV.U32 R5, RZ, RZ, R15 ;  /* 0x000000ffff057224 */ /* 0x000fe400078e000f */
[----:B------:R-:W-:Y:S01]  /*0960*/  FMUL R0, R0, UR5 ;  /* 0x0000000500007c20 */ /* 0x000fe20008400000 */
[----:B------:R-:W2:Y:S01]  /*0970*/  LDC.64 R20, c[0x0][0x640] ;  /* 0x00019000ff147b82 */ /* 0x000ea20000000a00 */
[----:B------:R-:W-:Y:S01]  /*0980*/  IMAD.X R9, RZ, RZ, ~UR4, P0 ;  /* 0x80000004ff097e24 */ /* 0x000fe200080e06ff */
[----:B------:R-:W-:Y:S01]  /*0990*/  ULDC UR4, c[0x0][0x154] ;  /* 0x0000550000047ab9 */ /* 0x000fe20000000800 */
[----:B0-----:R-:W-:-:S02]  /*09a0*/  IMAD.WIDE.U32 R4, R7, R12, R4 ;  /* 0x0000000c07047225 */ /* 0x001fc400078e0004 */
[----:B------:R-:W0:Y:S02]  /*09b0*/  F2I.U32.TRUNC.NTZ R0, R0 ;  /* 0x0000000000007305 */ /* 0x000e24000020f000 */
[----:B------:R-:W-:Y:S01]  /*09c0*/  IMAD R6, R9, R12, RZ ;  /* 0x0000000c09067224 */ /* 0x000fe200078e02ff */
[----:B------:R-:W3:Y:S03]  /*09d0*/  LDC R3, c[0x0][0x144] ;  /* 0x00005100ff037b82 */ /* 0x000ee60000000800 */
[----:B------:R-:W-:-:S04]  /*09e0*/  IMAD R7, R7, R13, R6 ;  /* 0x0000000d07077224 */ /* 0x000fc800078e0206 */
[----:B------:R-:W-:Y:S01]  /*09f0*/  IMAD.IADD R5, R5, 0x1, R7 ;  /* 0x0000000105057824 */ /* 0x000fe200078e0207 */
[----:B------:R-:W4:Y:S01]  /*0a00*/  LDC R14, c[0x0][0x608] ;  /* 0x00018200ff0e7b82 */ /* 0x000f220000000800 */
[----:B------:R-:W-:Y:S02]  /*0a10*/  IMAD.MOV.U32 R7, RZ, RZ, -0x1 ;  /* 0xffffffffff077424 */ /* 0x000fe400078e00ff */
[----:B0-----:R-:W-:Y:S01]  /*0a20*/  IMAD.MOV R6, RZ, RZ, -R0 ;  /* 0x000000ffff067224 */ /* 0x001fe200078e0a00 */
[----:B-1----:R-:W-:Y:S02]  /*0a30*/  SHF.R.U64 R12, R4, R8, R5 ;  /* 0x00000008040c7219 */ /* 0x002fe40000001205 */
[----:B------:R-:W-:Y:S02]  /*0a40*/  I2FP.F32.U32 R4, R10 ;  /* 0x0000000a00047245 */ /* 0x000fe40000201000 */
[----:B------:R-:W0:Y:S01]  /*0a50*/  LDC R18, c[0x0][0x658] ;  /* 0x00019600ff127b82 */ /* 0x000e220000000800 */
[----:B--2---:R-:W-:-:S02]  /*0a60*/  ISETP.NE.U32.AND P0, PT, R20, RZ, PT ;  /* 0x000000ff1400720c */ /* 0x004fc40003f05070 */
[----:B------:R-:W-:Y:S01]  /*0a70*/  FMUL R4, R4, UR4 ;  /* 0x0000000404047c20 */ /* 0x000fe20008400000 */
[----:B------:R-:W-:Y:S02]  /*0a80*/  SHF.R.U32.HI R5, RZ, R8, R5 ;  /* 0x00000008ff057219 */ /* 0x000fe40000011605 */
[----:B------:R-:W-:Y:S01]  /*0a90*/  ISETP.NE.AND.EX P0, PT, R21, RZ, PT, P0 ;  /* 0x000000ff1500720c */ /* 0x000fe20003f05300 */
[----:B------:R1:W2:Y:S01]  /*0aa0*/  F2I.U32.TRUNC.NTZ R11, R4 ;  /* 0x00000004000b7305 */ /* 0x0002a2000020f000 */
[----:B------:R-:W1:Y:S01]  /*0ab0*/  LDC R13, c[0x0][0x148] ;  /* 0x00005200ff0d7b82 */ /* 0x000e620000000800 */
[----:B---3--:R-:W-:-:S07]  /*0ac0*/  IMAD R0, R3, R6, R2 ;  /* 0x0000000603007224 */ /* 0x008fce00078e0202 */
[----:B------:R-:W3:Y:S01]  /*0ad0*/  LDC R16, c[0x0][0x600] ;  /* 0x00018000ff107b82 */ /* 0x000ee20000000800 */
[-CC-:B----4-:R-:W-:Y:S02]  /*0ae0*/  SHF.R.U64 R24, R12, R14.reuse, R5.reuse ;  /* 0x0000000e0c187219 */ /* 0x190fe40000001205 */
[----:B------:R-:W-:Y:S01]  /*0af0*/  SHF.R.U32.HI R3, RZ, R14, R5 ;  /* 0x0000000eff037219 */ /* 0x000fe20000011605 */
[----:B------:R-:W-:-:S04]  /*0b00*/  IMAD.MOV.U32 R5, RZ, RZ, 0x1 ;  /* 0x00000001ff057424 */ /* 0x000fc800078e00ff */
[----:B------:R-:W4:Y:S01]  /*0b10*/  LDC R17, c[0x0][0x648] ;  /* 0x00019200ff117b82 */ /* 0x000f220000000800 */
[-C--:B0-----:R-:W-:Y:S02]  /*0b20*/  SHF.L.U32 R2, R7, R18.reuse, RZ ;  /* 0x0000001207027219 */ /* 0x081fe400000006ff */
[--C-:B------:R-:W-:Y:S02]  /*0b30*/  SHF.R.U64 R14, R24, R18, R3.reuse ;  /* 0x00000012180e7219 */ /* 0x100fe40000001203 */
[----:B------:R-:W-:Y:S02]  /*0b40*/  LOP3.LUT R9, RZ, R2, RZ, 0x33, !PT ;  /* 0x00000002ff097212 */ /* 0x000fe400078e33ff */
[-C--:B------:R-:W-:Y:S01]  /*0b50*/  SHF.R.U32.HI R3, RZ, R18.reuse, R3 ;  /* 0x00000012ff037219 */ /* 0x080fe20000011603 */
[----:B------:R-:W0:Y:S01]  /*0b60*/  LDC R19, c[0x0][0x638] ;  /* 0x00018e00ff137b82 */ /* 0x000e220000000800 */
[----:B------:R-:W-:Y:S01]  /*0b70*/  SHF.L.U32 R8, R5, R18, RZ ;  /* 0x0000001205087219 */ /* 0x000fe200000006ff */
[----:B------:R-:W-:-:S06]  /*0b80*/  IMAD.MOV.U32 R2, RZ, RZ, R14 ;  /* 0x000000ffff027224 */ /* 0x000fcc00078e000e */
[----:B------:R-:W0:Y:S01]  /*0b90*/  LDC R22, c[0x0][0x610] ;  /* 0x00018400ff167b82 */ /* 0x000e220000000800 */
[----:B-12---:R-:W-:Y:S05]  /*0ba0*/  @!P0 BRA `(.L_x_7) ;  /* 0x0000000000288947 */ /* 0x006fea0003800000 */
[----:B------:R-:W1:Y:S02]  /*0bb0*/  LDC R7, c[0x0][0x64c] ;  /* 0x00019300ff077b82 */ /* 0x000e640000000800 */
[----:B-1----:R-:W-:-:S05]  /*0bc0*/  IADD3 R7, P0, R14, R7, RZ ;  /* 0x000000070e077210 */ /* 0x002fca0007f1e0ff */
[----:B------:R-:W-:-:S04]  /*0bd0*/  IMAD.X R15, RZ, RZ, R3, P0 ;  /* 0x000000ffff0f7224 */ /* 0x000fc800000e0603 */
[----:B------:R-:W-:-:S04]  /*0be0*/  IMAD.WIDE.U32 R2, R15, R20, RZ ;  /* 0x000000140f027225 */ /* 0x000fc800078e00ff */
[----:B------:R-:W-:-:S04]  /*0bf0*/  IMAD.WIDE.U32 R4, P0, R7, R21, R2 ;  /* 0x0000001507047225 */ /* 0x000fc80007800002 */
[----:B------:R-:W-:-:S04]  /*0c00*/  IMAD.WIDE.U32 R2, R7, R20, RZ ;  /* 0x0000001407027225 */ /* 0x000fc800078e00ff */
[----:B------:R-:W-:Y:S01]  /*0c10*/  IMAD.X R7, RZ, RZ, RZ, P0 ;  /* 0x000000ffff077224 */ /* 0x000fe200000e06ff */
[----:B------:R-:W-:Y:S01]  /*0c20*/  IADD3 RZ, P0, R3, R4, RZ ;  /* 0x0000000403ff7210 */ /* 0x000fe20007f1e0ff */
[----:B------:R-:W-:-:S04]  /*0c30*/  IMAD.MOV.U32 R6, RZ, RZ, R5 ;  /* 0x000000ffff067224 */ /* 0x000fc800078e0005 */
[----:B------:R-:W-:-:S08]  /*0c40*/  IMAD.WIDE.U32.X R2, R15, R21, R6, P0 ;  /* 0x000000150f027225 */ /* 0x000fd000000e0406 */
.L_x_7:
[----:B----4-:R-:W-:Y:S01]  /*0c50*/  SHF.R.U64 R2, R2, R17, R3 ;  /* 0x0000001102027219 */ /* 0x010fe20000001203 */
[----:B---3--:R-:W-:Y:S01]  /*0c60*/  VIADD R3, R16, 0xffffffff ;  /* 0xffffffff10037836 */ /* 0x008fe20000000000 */
[----:B------:R-:W-:Y:S01]  /*0c70*/  LOP3.LUT R9, R24, R9, RZ, 0xc0, !PT ;  /* 0x0000000918097212 */ /* 0x000fe200078ec0ff */
[----:B------:R-:W-:Y:S02]  /*0c80*/  IMAD.MOV R11, RZ, RZ, -R11 ;  /* 0x000000ffff0b7224 */ /* 0x000fe400078e0a0b */
[----:B------:R-:W-:Y:S01]  /*0c90*/  IMAD.MOV R4, RZ, RZ, -R2 ;  /* 0x000000ffff047224 */ /* 0x000fe200078e0a02 */
[----:B------:R-:W-:Y:S01]  /*0ca0*/  LOP3.LUT R12, R12, R3, RZ, 0xc0, !PT ;  /* 0x000000030c0c7212 */ /* 0x000fe200078ec0ff */
[----:B------:R-:W-:Y:S02]  /*0cb0*/  @P3 IMAD R0, R13, R11, R10 ;  /* 0x0000000b0d003224 */ /* 0x000fe400078e020a */
[----:B------:R-:W-:Y:S02]  /*0cc0*/  IMAD R9, R8, R2, R9 ;  /* 0x0000000208097224 */ /* 0x000fe400078e0209 */
[----:B0-----:R-:W-:-:S02]  /*0cd0*/  IMAD R3, R4, R19, R14 ;  /* 0x0000001304037224 */ /* 0x001fc400078e020e */
[----:B------:R-:W-:Y:S02]  /*0ce0*/  IMAD R2, R9, R22, R0 ;  /* 0x0000001609027224 */ /* 0x000fe400078e0200 */
[----:B------:R-:W-:Y:S02]  /*0cf0*/  IMAD R3, R3, R16, R12 ;  /* 0x0000001003037224 */ /* 0x000fe400078e020c */
[----:B------:R-:W-:-:S03]  /*0d00*/  IMAD.MOV.U32 R0, RZ, RZ, 0x1 ;  /* 0x00000001ff007424 */ /* 0x000fc600078e00ff */
[----:B------:R-:W-:Y:S02]  /*0d10*/  SEL R4, R3, R2, !P3 ;  /* 0x0000000203047207 */ /* 0x000fe40005800000 */
[----:B------:R-:W-:-:S03]  /*0d20*/  SEL R2, R2, R3, !P3 ;  /* 0x0000000302027207 */ /* 0x000fc60005800000 */
[----:B------:R0:W-:Y:S04]  /*0d30*/  STL [R1+0x280], R4 ;  /* 0x0002800401007387 */ /* 0x0001e80000100800 */
[----:B------:R0:W-:Y:S02]  /*0d40*/  STL [R1+0x27c], R2 ;  /* 0x00027c0201007387 */ /* 0x0001e40000100800 */
.L_x_5:
[----:B------:R-:W-:-:S08]  /*0d50*/  NOP ;  /* 0x0000000000007918 */ /* 0x000fd00000000000 */
[----:B------:R-:W1:Y:S02]  /*0d60*/  USETMAXREG.TRY_ALLOC.CTAPOOL UP0, 0xe8 ;  /* 0x000000e8000079c8 */ /* 0x000e640008000600 */
[----:B-1----:R-:W-:-:S13]  /*0d70*/  PLOP3.LUT P0, PT, PT, PT, UP0, 0x80, 0x0 ;  /* 0x000000000000781c */ /* 0x002fda0003f0f008 */
[----:B------:R-:W-:Y:S05]  /*0d80*/  @!P0 BRA `(.L_x_5) ;  /* 0xfffffffc00f08947 */ /* 0x000fea000383ffff */
[----:B------:R-:W-:Y:S01]  /*0d90*/  ULDC.64 UR4, c[0x0][0x598] ;  /* 0x0001660000047ab9 */ /* 0x000fe20000000a00 */
[----:B------:R-:W-:Y:S01]  /*0da0*/  ULDC.64 UR20, c[0x0][0x208] ;  /* 0x0000820000147ab9 */ /* 0x000fe20000000a00 */
[----:B------:R-:W-:-:S04]  /*0db0*/  ISETP.NE.U32.AND P0, PT, RZ, UR4, PT ;  /* 0x00000004ff007c0c */ /* 0x000fc8000bf05070 */
[----:B------:R-:W-:-:S13]  /*0dc0*/  ISETP.NE.AND.EX P0, PT, RZ, UR5, PT, P0 ;  /* 0x00000005ff007c0c */ /* 0x000fda000bf05300 */
[----:B------:R-:W-:Y:S05]  /*0dd0*/  @!P0 BRA `(.L_x_8) ;  /* 0x0000000000208947 */ /* 0x000fea0003800000 */
[----:B0-----:R-:W0:Y:S02]  /*0de0*/  LDC.64 R2, c[0x0][0x598] ;  /* 0x00016600ff027b82 */ /* 0x001e240000000a00 */
[----:B0-----:R-:W2:Y:S02]  /*0df0*/  LDG.E.64 R2, desc[UR20][R2.64] ;  /* 0x0000001402027981 */ /* 0x001ea4000c1e1b00 */
[----:B--2---:R-:W-:-:S04]  /*0e00*/  ISETP.NE.U32.AND P0, PT, R2, RZ, PT ;  /* 0x000000ff0200720c */ /* 0x004fc80003f05070 */
[----:B------:R-:W-:-:S13]  /*0e10*/  ISETP.NE.AND.EX P0, PT, R3, RZ, PT, P0 ;  /* 0x000000ff0300720c */ /* 0x000fda0003f05300 */
[----:B------:R-:W-:Y:S05]  /*0e20*/  @!P0 BRA `(.L_x_8) ;  /* 0x00000000000c8947 */ /* 0x000fea0003800000 */
[----:B------:R-:W2:Y:S02]  /*0e30*/  LD.E R2, desc[UR20][R2.64] ;  /* 0x0000001402027980 */ /* 0x000ea4000c101900 */
[----:B--2---:R-:W-:Y:S01]  /*0e40*/  R2UR UR22, R2 ;  /* 0x00000000021672ca */ /* 0x004fe200000e0000 */
[----:B------:R-:W-:-:S14]  /*0e50*/  BRA `(.L_x_9) ;  /* 0x0000000000247947 */ /* 0x000fdc0003800000 */
.L_x_8:
[----:B------:R-:W-:Y:S02]  /*0e60*/  ULDC.64 UR4, c[0x0][0x588] ;  /* 0x0001620000047ab9 */ /* 0x000fe40000000a00 */
[----:B------:R-:W-:-:S04]  /*0e70*/  ISETP.NE.U32.AND P0, PT, RZ, UR4, PT ;  /* 0x00000004ff007c0c */ /* 0x000fc8000bf05070 */
[----:B------:R-:W-:-:S13]  /*0e80*/  ISETP.NE.AND.EX P0, PT, RZ, UR5, PT, P0 ;  /* 0x00000005ff007c0c */ /* 0x000fda000bf05300 */
[----:B------:R-:W-:Y:S05]  /*0e90*/  @!P0 BRA `(.L_x_10) ;  /* 0x0000000000108947 */ /* 0x000fea0003800000 */
[----:B0-----:R-:W0:Y:S02]  /*0ea0*/  LDC.64 R2, c[0x0][0x588] ;  /* 0x00016200ff027b82 */ /* 0x001e240000000a00 */
[----:B0-----:R-:W2:Y:S02]  /*0eb0*/  LDG.E R2, desc[UR20][R2.64] ;  /* 0x0000001402027981 */ /* 0x001ea4000c1e1900 */
[----:B--2---:R-:W-:Y:S01]  /*0ec0*/  R2UR UR22, R2 ;  /* 0x00000000021672ca */ /* 0x004fe200000e0000 */
[----:B------:R-:W-:-:S14]  /*0ed0*/  BRA `(.L_x_9) ;  /* 0x0000000000047947 */ /* 0x000fdc0003800000 */
.L_x_10:
[----:B------:R-:W-:-:S05]  /*0ee0*/  ULDC UR22, c[0x0][0x580] ;  /* 0x0001600000167ab9 */ /* 0x000fca0000000800 */
.L_x_9:
[----:B------:R-:W-:Y:S02]  /*0ef0*/  ULDC.64 UR4, c[0x0][0x5a0] ;  /* 0x0001680000047ab9 */ /* 0x000fe40000000a00 */
        /* <DEDUP_REMOVED lines=11> */
.L_x_11:
        /* <DEDUP_REMOVED lines=8> */
.L_x_13:
[----:B------:R-:W-:-:S05]  /*1030*/  ULDC UR23, c[0x0][0x584] ;  /* 0x0001610000177ab9 */ /* 0x000fca0000000800 */
.L_x_12:
[----:B------:R-:W-:-:S13]  /*1040*/  LOP3.LUT P0, RZ, R0, 0xff, RZ, 0xc0, !PT ;  /* 0x000000ff00ff7812 */ /* 0x000fda000780c0ff */
[----:B------:R-:W-:Y:S05]  /*1050*/  @!P0 EXIT ;  /* 0x000000000000894d */ /* 0x000fea0003800000 */
[----:B------:R-:W-:Y:S01]  /*1060*/  ULDC UR4, c[0x0][0x28c] ;  /* 0x0000a30000047ab9 */ /* 0x000fe20000000800 */
[----:B------:R-:W-:Y:S02]  /*1070*/  ULOP3.LUT UR24, UR13, 0x1, URZ, 0xfc, !UPT ;  /* 0x000000010d187892 */ /* 0x000fe4000f8efc3f */
[----:B------:R-:W-:-:S04]  /*1080*/  UIADD3 UR4, UR4, 0x3f, URZ ;  /* 0x0000003f04047890 */ /* 0x000fc8000fffe03f */
[----:B------:R-:W-:-:S04]  /*1090*/  USHF.R.S32.HI UR5, URZ, 0x1f, UR4 ;  /* 0x0000001f3f057899 */ /* 0x000fc80008011404 */
[----:B------:R-:W-:-:S03]  /*10a0*/  ULEA.HI UR5, UR5, UR4, URZ, 0x6 ;  /* 0x0000000405057291 */ /* 0x000fc6000f8f303f */
[----:B------:R-:W-:Y:S01]  /*10b0*/  UMOV UR4, URZ ;  /* 0x0000003f00047c82 */ /* 0x000fe20008000000 */
[----:B------:R-:W-:-:S03]  /*10c0*/  USHF.R.S32.HI UR9, URZ, 0x6, UR5 ;  /* 0x000000063f097899 */ /* 0x000fc60008011405 */
[----:B------:R-:W-:-:S09]  /*10d0*/  UMOV UR5, URZ ;  /* 0x0000003f00057c82 */ /* 0x000fd20008000000 */
.L_x_422:
[----:B------:R-:W-:Y:S01]  /*10e0*/  STL [R1+0x270], RZ ;  /* 0x000270ff01007387 */ /* 0x000fe20000100800 */
[----:B-1----:R-:W1:Y:S01]  /*10f0*/  S2UR UR16, SR_CgaCtaId ;  /* 0x00000000001079c3 */ /* 0x002e620000008800 */
[----:B------:R-:W-:Y:S01]  /*1100*/  UMOV UR15, 0x400 ;  /* 0x00000400000f7882 */ /* 0x000fe20000000000 */
[----:B------:R-:W-:Y:S01]  /*1110*/  UMOV UR6, URZ ;  /* 0x0000003f00067c82 */ /* 0x000fe20008000000 */
[----:B------:R-:W-:Y:S01]  /*1120*/  STL [R1+0x26c], RZ ;  /* 0x00026cff01007387 */ /* 0x000fe20000100800 */
[----:B------:R-:W-:Y:S01]  /*1130*/  UMOV UR7, URZ ;  /* 0x0000003f00077c82 */ /* 0x000fe20008000000 */
[----:B------:R-:W-:Y:S01]  /*1140*/  UMOV UR8, URZ ;  /* 0x0000003f00087c82 */ /* 0x000fe20008000000 */
[----:B0-----:R-:W-:Y:S01]  /*1150*/  CS2R R4, SRZ ;  /* 0x0000000000047805 */ /* 0x001fe2000001ff00 */
[----:B------:R-:W-:Y:S01]  /*1160*/  STL [R1+0x268], RZ ;  /* 0x000268ff01007387 */ /* 0x000fe20000100800 */
[----:B------:R-:W0:Y:S01]  /*1170*/  LDC R2, c[0x0][0x28c] ;  /* 0x0000a300ff027b82 */ /* 0x000e220000000800 */
[----:B------:R-:W-:-:S02]  /*1180*/  CS2R R6, SRZ ;  /* 0x0000000000067805 */ /* 0x000fc4000001ff00 */
[----:B------:R-:W-:Y:S01]  /*1190*/  CS2R R8, SRZ ;  /* 0x0000000000087805 */ /* 0x000fe2000001ff00 */
[----:B------:R-:W-:Y:S01]  /*11a0*/  STL [R1+0x264], RZ ;  /* 0x000264ff01007387 */ /* 0x000fe20000100800 */
[----:B------:R-:W-:Y:S02]  /*11b0*/  CS2R R10, SRZ ;  /* 0x00000000000a7805 */ /* 0x000fe4000001ff00 */
[----:B------:R-:W-:Y:S02]  /*11c0*/  CS2R R12, SRZ ;  /* 0x00000000000c7805 */ /* 0x000fe4000001ff00 */
[----:B------:R-:W-:Y:S01]  /*11d0*/  CS2R R14, SRZ ;  /* 0x00000000000e7805 */ /* 0x000fe2000001ff00 */
[----:B------:R-:W-:Y:S01]  /*11e0*/  STL [R1+0x260], RZ ;  /* 0x000260ff01007387 */ /* 0x000fe20000100800 */
[----:B------:R-:W-:Y:S02]  /*11f0*/  CS2R R16, SRZ ;  /* 0x0000000000107805 */ /* 0x000fe4000001ff00 */
        /* <DEDUP_REMOVED lines=11> */
[----:B------:R-:W-:Y:S01]  /*12b0*/  CS2R R226, SRZ ;  /* 0x0000000000e27805 */ /* 0x000fe2000001ff00 */
[----:B------:R-:W-:Y:S01]  /*12c0*/  IMAD.U32 R228, RZ, RZ, UR4 ;  /* 0x00000004ffe47e24 */ /* 0x000fe2000f8e00ff */
[----:B------:R-:W-:Y:S01]  /*12d0*/  CS2R R120, SRZ ;  /* 0x0000000000787805 */ /* 0x000fe2000001ff00 */
[----:B------:R-:W-:Y:S01]  /*12e0*/  STL [R1+0x250], RZ ;  /* 0x000250ff01007387 */ /* 0x000fe20000100800 */
[----:B0-----:R-:W-:Y:S02]  /*12f0*/  ISETP.GE.AND P0, PT, R2, 0x1, PT ;  /* 0x000000010200780c */ /* 0x001fe40003f06270 */
[----:B--2---:R-:W-:Y:S02]  /*1300*/  CS2R R2, SRZ ;  /* 0x0000000000027805 */ /* 0x004fe4000001ff00 */
[----:B------:R-:W-:Y:S01]  /*1310*/  CS2R R122, SRZ ;  /* 0x00000000007a7805 */ /* 0x000fe2000001ff00 */
[----:B------:R-:W-:Y:S01]  /*1320*/  STL [R1+0x24c], RZ ;  /* 0x00024cff01007387 */ /* 0x000fe20000100800 */
[----:B------:R-:W-:-:S02]  /*1330*/  CS2R R124, SRZ ;  /* 0x00000000007c7805 */ /* 0x000fc4000001ff00 */
[----:B------:R-:W-:Y:S02]  /*1340*/  CS2R R126, SRZ ;  /* 0x00000000007e7805 */ /* 0x000fe4000001ff00 */
[----:B------:R-:W-:Y:S01]  /*1350*/  CS2R R128, SRZ ;  /* 0x0000000000807805 */ /* 0x000fe2000001ff00 */
[----:B------:R-:W-:Y:S01]  /*1360*/  STL [R1+0x248], RZ ;  /* 0x000248ff01007387 */ /* 0x000fe20000100800 */
[----:B------:R-:W-:Y:S02]  /*1370*/  CS2R R130, SRZ ;  /* 0x0000000000827805 */ /* 0x000fe4000001ff00 */
[----:B------:R-:W-:Y:S02]  /*1380*/  CS2R R132, SRZ ;  /* 0x0000000000847805 */ /* 0x000fe4000001ff00 */
        /* <DEDUP_REMOVED lines=118> */
[----:B------:R-:W-:-:S03]  /*1af0*/  CS2R R118, SRZ ;  /* 0x0000000000767805 */ /* 0x000fc6000001ff00 */
[----:B------:R-:W-:Y:S04]  /*1b00*/  STL [R1+0x1cc], RZ ;  /* 0x0001ccff01007387 */ /* 0x000fe80000100800 */
        /* <DEDUP_REMOVED lines=27> */
[----:B------:R-:W-:Y:S01]  /*1cc0*/  STL [R1+0x15c], RZ ;  /* 0x00015cff01007387 */ /* 0x000fe20000100800 */
[----:B------:R-:W0:Y:S03]  /*1cd0*/  S2R R0, SR_TID.X ;  /* 0x0000000000007919 */ /* 0x000e260000002100 */
        /* <DEDUP_REMOVED lines=8> */
[----:B0-----:R-:W-:-:S03]  /*1d60*/  LOP3.LUT R0, R0, 0x80, RZ, 0xc0, !PT ;  /* 0x0000008000007812 */ /* 0x001fc600078ec0ff */
[----:B------:R-:W-:Y:S01]  /*1d70*/  STL [R1+0x138], RZ ;  /* 0x000138ff01007387 */ /* 0x000fe20000100800 */
[----:B------:R-:W-:-:S03]  /*1d80*/  SHF.R.U32.HI R0, RZ, 0x7, R0 ;  /* 0x00000007ff007819 */ /* 0x000fc60000011600 */
        /* <DEDUP_REMOVED lines=33> */
[----:B------:R-:W0:Y:S04]  /*1fa0*/  SHFL.IDX PT, R0, R0, RZ, 0x1f ;  /* 0x00001fff00007589 */ /* 0x000e2800000e0000 */
[----:B------:R2:W-:Y:S04]  /*1fb0*/  STL [R1+0xb0], RZ ;  /* 0x0000b0ff01007387 */ /* 0x0005e80000100800 */
[----:B------:R2:W-:Y:S04]  /*1fc0*/  STL [R1+0xac], RZ ;  /* 0x0000acff01007387 */ /* 0x0005e80000100800 */
[----:B------:R2:W-:Y:S04]  /*1fd0*/  STL [R1+0xa8], RZ ;  /* 0x0000a8ff01007387 */ /* 0x0005e80000100800 */
[----:B------:R2:W-:Y:S04]  /*1fe0*/  STL [R1+0xa4], RZ ;  /* 0x0000a4ff01007387 */ /* 0x0005e80000100800 */
[----:B------:R2:W-:Y:S04]  /*1ff0*/  STL [R1+0xa0], RZ ;  /* 0x0000a0ff01007387 */ /* 0x0005e80000100800 */
[----:B------:R2:W-:Y:S01]  /*2000*/  STL [R1+0x9c], RZ ;  /* 0x00009cff01007387 */ /* 0x0005e20000100800 */
[----:B0-----:R-:W-:Y:S01]  /*2010*/  R2UR UR12, R0 ;  /* 0x00000000000c72ca */ /* 0x001fe200000e0000 */
[----:B------:R-:W-:-:S02]  /*2020*/  IMAD.MOV.U32 R0, RZ, RZ, RZ ;  /* 0x000000ffff007224 */ /* 0x000fc400078e00ff */
[----:B------:R2:W-:Y:S04]  /*2030*/  STL [R1+0x98], RZ ;  /* 0x000098ff01007387 */ /* 0x0005e80000100800 */
[----:B------:R2:W-:Y:S04]  /*2040*/  STL [R1+0x94], RZ ;  /* 0x000094ff01007387 */ /* 0x0005e80000100800 */
[----:B------:R2:W-:Y:S02]  /*2050*/  STL [R1+0x90], RZ ;  /* 0x000090ff01007387 */ /* 0x0005e40000100800 */
[----:B------:R-:W-:-:S02]  /*2060*/  ULEA.HI UR11, UR12, UR12, URZ, 0x1 ;  /* 0x0000000c0c0b7291 */ /* 0x000fc4000f8f083f */
[----:B------:R2:W-:Y:S02]  /*2070*/  STL [R1+0x8c], RZ ;  /* 0x00008cff01007387 */ /* 0x0005e40000100800 */
[----:B------:R-:W-:Y:S02]  /*2080*/  ULOP3.LUT UR14, UR11, 0xffffe, URZ, 0xc0, !UPT ;  /* 0x000ffffe0b0e7892 */ /* 0x000fe4000f8ec03f */
[----:B------:R2:W-:Y:S01]  /*2090*/  STL [R1+0x88], RZ ;  /* 0x000088ff01007387 */ /* 0x0005e20000100800 */
[----:B-1----:R-:W-:Y:S02]  /*20a0*/  ULEA UR11, UR16, UR15, 0x18 ;  /* 0x0000000f100b7291 */ /* 0x002fe4000f8ec03f */
[----:B------:R-:W-:Y:S01]  /*20b0*/  UIADD3 UR14, UR12, -UR14, URZ ;  /* 0x8000000e0c0e7290 */ /* 0x000fe2000fffe03f */
[----:B------:R2:W-:Y:S03]  /*20c0*/  STL [R1+0x84], RZ ;  /* 0x000084ff01007387 */ /* 0x0005e60000100800 */
[----:B------:R-:W-:Y:S01]  /*20d0*/  ULEA UR14, UR14, UR11, 0xc ;  /* 0x0000000b0e0e7291 */ /* 0x000fe2000f8e603f */
[----:B------:R2:W-:Y:S03]  /*20e0*/  STL [R1+0x80], RZ ;  /* 0x000080ff01007387 */ /* 0x0005e60000100800 */
[----:B------:R-:W-:Y:S01]  /*20f0*/  UIADD3 UR14, UR14, 0x180, URZ ;  /* 0x000001800e0e7890 */ /* 0x000fe2000fffe03f */
[----:B------:R2:W-:Y:S03]  /*2100*/  STL [R1+0x7c], RZ ;  /* 0x00007cff01007387 */ /* 0x0005e60000100800 */
[----:B------:R-:W-:Y:S01]  /*2110*/  USHF.R.U32.HI UR12, URZ, 0x4, UR14 ;  /* 0x000000043f0c7899 */ /* 0x000fe2000801160e */
[----:B------:R2:W-:Y:S02]  /*2120*/  STL [R1+0x78], RZ ;  /* 0x000078ff01007387 */ /* 0x0005e40000100800 */
[----:B------:R-:W-:Y:S01]  /*2130*/  UMOV UR14, UR5 ;  /* 0x00000005000e7c82 */ /* 0x000fe20008000000 */
[----:B------:R-:W-:Y:S01]  /*2140*/  ULOP3.LUT UR12, UR12, 0x3fff, URZ, 0xc0, !UPT ;  /* 0x00003fff0c0c7892 */ /* 0x000fe2000f8ec03f */
[----:B------:R2:W-:Y:S04]  /*2150*/  STL [R1+0x74], RZ ;  /* 0x000074ff01007387 */ /* 0x0005e80000100800 */
        /* <DEDUP_REMOVED lines=28> */
[----:B------:R2:W-:Y:S01]  /*2320*/  STL [R1], RZ ;  /* 0x000000ff01007387 */ /* 0x0005e20000100800 */
[----:B------:R-:W-:Y:S05]  /*2330*/  @!P0 BRA `(.L_x_14) ;  /* 0x0000002400088947 */ /* 0x000fea0003800000 */
[----:B------:R-:W-:-:S06]  /*2340*/  UISETP.NE.AND UP0, UPT, UR24, 0x3, UPT ;  /* 0x000000031800788c */ /* 0x000fcc000bf05270 */
[----:B------:R-:W-:-:S13]  /*2350*/  PLOP3.LUT P1, PT, PT, PT, UP0, 0x80, 0x0 ;  /* 0x000000000000781c */ /* 0x000fda0003f2f008 */
[----:B------:R-:W-:Y:S05]  /*2360*/  @!P1 BRA `(.L_x_15) ;  /* 0x0000000000049947 */ /* 0x000fea0003800000 */
[----:B------:R-:W-:Y:S01]  /*2370*/  BPT.TRAP 0x1 ;  /* 0x000000040000795c */ /* 0x000fe20000300000 */
.L_x_15:
[----:B------:R-:W-:Y:S01]  /*2380*/  ULEA UR6, UR5, UR11, 0x3 ;  /* 0x0000000b05067291 */ /* 0x000fe2000f8e183f */
[----:B------:R-:W-:-:S05]  /*2390*/  IMAD.U32 R0, RZ, RZ, UR4 ;  /* 0x00000004ff007e24 */ /* 0x000fca000f8e00ff */
[----:B------:R-:W-:-:S04]  /*23a0*/  SHF.L.U32 R0, R0, 0x1f, RZ ;  /* 0x0000001f00007819 */ /* 0x000fc800000006ff */
[----:B------:R0:W1:Y:S01]  /*23b0*/  SYNCS.PHASECHK.TRANS64.TRYWAIT P0, [UR6], R0 ;  /* 0x00000000ff0075a7 */ /* 0x0000620008000146 */
[----:B------:R-:W-:Y:S05]  /*23c0*/  @!P1 BRA `(.L_x_16) ;  /* 0x0000000000049947 */ /* 0x000fea0003800000 */
[----:B------:R-:W-:Y:S01]  /*23d0*/  BPT.TRAP 0x1 ;  /* 0x000000040000795c */ /* 0x000fe20000300000 */
.L_x_16:
[----:B-1----:R-:W-:Y:S05]  /*23e0*/  @P0 BRA `(.L_x_17) ;  /* 0x0000000000080947 */ /* 0x002fea0003800000 */
[----:B------:R-:W1:Y:S02]  /*23f0*/  SYNCS.PHASECHK.TRANS64.TRYWAIT P0, [UR6], R0 ;  /* 0x00000000ff0075a7 */ /* 0x000e640008000146 */
[----:B-1----:R-:W-:Y:S05]  /*2400*/  @!P0 BRA `(.L_x_18) ;  /* 0x0000017400c08947 */ /* 0x002fea0003800000 */
.L_x_17:
[----:B------:R-:W-:Y:S01]  /*2410*/  UIADD3 UR6, UR11, 0x20180, URZ ;  /* 0x000201800b067890 */ /* 0x000fe2000fffe03f */
[----:B------:R3:W-:Y:S01]  /*2420*/  STL [R1+0x270], RZ ;  /* 0x000270ff01007387 */ /* 0x0007e20000100800 */
[----:B------:R-:W-:Y:S01]  /*2430*/  ULOP3.LUT UR7, UR12, 0x10000, URZ, 0xfc, !UPT ;  /* 0x000100000c077892 */ /* 0x000fe2000f8efc3f */
[----:B------:R-:W-:Y:S01]  /*2440*/  WARPGROUP.ARRIVE ;  /* 0x00000000000079c5 */ /* 0x000fe20000000000 */
[----:B------:R-:W-:Y:S01]  /*2450*/  USHF.R.U32.HI UR6, URZ, 0x4, UR6 ;  /* 0x000000043f067899 */ /* 0x000fe20008011606 */
[----:B------:R3:W-:Y:S01]  /*2460*/  STL [R1+0x26c], RZ ;  /* 0x00026cff01007387 */ /* 0x0007e20000100800 */
[----:B------:R-:W-:Y:S01]  /*2470*/  ULEA UR7, UR5, UR7, 0xa ;  /* 0x0000000705077291 */ /* 0x000fe2000f8e503f */
[----:B01----:R-:W-:Y:S01]  /*2480*/  IMAD.MOV.U32 R0, RZ, RZ, RZ ;  /* 0x000000ffff007224 */ /* 0x003fe200078e00ff */
[----:B------:R-:W-:Y:S01]  /*2490*/  ULOP3.LUT UR6, UR6, 0x3fff, URZ, 0xc0, !UPT ;  /* 0x00003fff06067892 */ /* 0x000fe2000f8ec03f */
[----:B------:R3:W-:Y:S01]  /*24a0*/  STL [R1+0x268], RZ ;  /* 0x000268ff01007387 */ /* 0x0007e20000100800 */
[----:B------:R-:W-:Y:S01]  /*24b0*/  UMOV UR17, 0x80000020 ;  /* 0x8000002000117882 */ /* 0x000fe20000000000 */
[----:B------:R-:W-:Y:S01]  /*24c0*/  UMOV UR19, 0x80000020 ;  /* 0x8000002000137882 */ /* 0x000fe20000000000 */
[----:B------:R-:W-:Y:S01]  /*24d0*/  ULOP3.LUT UR6, UR6, 0x10000, URZ, 0xfc, !UPT ;  /* 0x0001000006067892 */ /* 0x000fe2000f8efc3f */
[----:B------:R3:W-:Y:S01]  /*24e0*/  STL [R1+0x264], RZ ;  /* 0x000264ff01007387 */ /* 0x0007e20000100800 */
[----:B------:R-:W-:Y:S01]  /*24f0*/  UMOV UR16, UR7 ;  /* 0x0000000700107c82 */ /* 0x000fe20008000000 */
[----:B------:R-:W-:Y:S01]  /*2500*/  CS2R R2, SRZ ;  /* 0x0000000000027805 */ /* 0x000fe2000001ff00 */
[----:B------:R-:W-:Y:S01]  /*2510*/  UIMAD UR8, UR5, 0x300, UR6 ;  /* 0x00000300050878a4 */ /* 0x000fe2000f8e0206 */
[----:B------:R3:W-:Y:S01]  /*2520*/  STL [R1+0x260], RZ ;  /* 0x000260ff01007387 */ /* 0x0007e20000100800 */
[----:B------:R-:W-:Y:S01]  /*2530*/  CS2R R4, SRZ ;  /* 0x0000000000047805 */ /* 0x000fe2000001ff00 */
[----:B------:R-:W-:Y:S01]  /*2540*/  UMOV UR6, 0x2 ;  /* 0x0000000200067882 */ /* 0x000fe20000000000 */
[----:B------:R-:W-:Y:S01]  /*2550*/  CS2R R6, SRZ ;  /* 0x0000000000067805 */ /* 0x000fe2000001ff00 */
[----:B------:R3:W-:Y:S01]  /*2560*/  STL [R1+0x25c], RZ ;  /* 0x00025cff01007387 */ /* 0x0007e20000100800 */
[----:B------:R-:W-:Y:S01]  /*2570*/  CS2R R8, SRZ ;  /* 0x0000000000087805 */ /* 0x000fe2000001ff00 */
[----:B------:R-:W-:Y:S01]  /*2580*/  UMOV UR18, UR8 ;  /* 0x0000000800127c82 */ /* 0x000fe20008000000 */
[----:B------:R-:W-:Y:S01]  /*2590*/  CS2R R10, SRZ ;  /* 0x00000000000a7805 */ /* 0x000fe2000001ff00 */
[----:B------:R3:W-:Y:S01]  /*25a0*/  STL [R1+0x258], RZ ;  /* 0x000258ff01007387 */ /* 0x0007e20000100800 */
[----:B------:R-:W-:Y:S01]  /*25b0*/  QGMMA.64x192x32.F32.E4M3.E4M3 R120, gdesc[UR16], RZ, !UPT ;  /* 0x02e00000107879f3 */ /* 0x000fe2000c7008ff */
[----:B------:R-:W-:Y:S01]  /*25c0*/  UIADD3 UR16, UR7, 0x200, URZ ;  /* 0x0000020007107890 */ /* 0x000fe2000fffe03f */
[----:B------:R-:W-:Y:S01]  /*25d0*/  CS2R R12, SRZ ;  /* 0x00000000000c7805 */ /* 0x000fe2000001ff00 */
[----:B------:R3:W-:Y:S01]  /*25e0*/  STL [R1+0x254], RZ ;  /* 0x000254ff01007387 */ /* 0x0007e20000100800 */
[----:B------:R-:W-:Y:S01]  /*25f0*/  UMOV UR17, 0x80000020 ;  /* 0x8000002000117882 */ /* 0x000fe20000000000 */
[----:B------:R-:W-:-:S02]  /*2600*/  CS2R R14, SRZ ;  /* 0x00000000000e7805 */ /* 0x000fc4000001ff00 */
[----:B------:R-:W-:Y:S01]  /*2610*/  CS2R R16, SRZ ;  /* 0x0000000000107805 */ /* 0x000fe2000001ff00 */
[----:B------:R3:W-:Y:S01]  /*2620*/  STL [R1+0x250], RZ ;  /* 0x000250ff01007387 */ /* 0x0007e20000100800 */
[----:B------:R-:W-:Y:S02]  /*2630*/  CS2R R18, SRZ ;  /* 0x0000000000127805 */ /* 0x000fe4000001ff00 */
[----:B------:R-:W-:Y:S02]  /*2640*/  CS2R R20, SRZ ;  /* 0x0000000000147805 */ /* 0x000fe4000001ff00 */
[----:B------:R-:W-:Y:S01]  /*2650*/  CS2R R22, SRZ ;  /* 0x0000000000167805 */ /* 0x000fe2000001ff00 */
[----:B------:R3:W-:Y:S01]  /*2660*/  STL [R1+0x24c], RZ ;  /* 0x00024cff01007387 */ /* 0x0007e20000100800 */
[----:B------:R-:W-:Y:S02]  /*2670*/  CS2R R216, SRZ ;  /* 0x0000000000d87805 */ /* 0x000fe4000001ff00 */
[----:B------:R-:W-:-:S02]  /*2680*/  CS2R R218, SRZ ;  /* 0x0000000000da7805 */ /* 0x000fc4000001ff00 */
[----:B------:R-:W-:Y:S01]  /*2690*/  CS2R R220, SRZ ;  /* 0x0000000000dc7805 */ /* 0x000fe2000001ff00 */
[----:B------:R3:W-:Y:S01]  /*26a0*/  STL [R1+0x248], RZ ;  /* 0x000248ff01007387 */ /* 0x0007e20000100800 */
[----:B------:R-:W-:Y:S02]  /*26b0*/  CS2R R222, SRZ ;  /* 0x0000000000de7805 */ /* 0x000fe4000001ff00 */
[----:B------:R-:W-:Y:S02]  /*26c0*/  CS2R R224, SRZ ;  /* 0x0000000000e07805 */ /* 0x000fe4000001ff00 */
[----:B------:R-:W-:Y:S01]  /*26d0*/  CS2R R226, SRZ ;  /* 0x0000000000e27805 */ /* 0x000fe2000001ff00 */
[----:B------:R3:W-:Y:S01]  /*26e0*/  STL [R1+0x244], RZ ;  /* 0x000244ff01007387 */ /* 0x0007e20000100800 */
[----:B------:R-:W-:Y:S01]  /*26f0*/  QGMMA.64x192x32.F32.E4M3.E4M3 R24, gdesc[UR16], RZ, !UPT ;  /* 0x02e00000101879f3 */ /* 0x000fe2000c7008ff */
[----:B------:R-:W-:Y:S02]  /*2700*/  UIADD3 UR16, UR7, 0x2, URZ ;  /* 0x0000000207107890 */ /* 0x000fe4000fffe03f */
[----:B------:R3:W-:Y:S01]  /*2710*/  STL [R1+0x240], RZ ;  /* 0x000240ff01007387 */ /* 0x0007e20000100800 */
[----:B------:R-:W-:Y:S01]  /*2720*/  UIADD3 UR18, UR8, 0x2, URZ ;  /* 0x0000000208127890 */ /* 0x000fe2000fffe03f */
[----:B------:R-:W-:-:S02]  /*2730*/  UMOV UR17, 0x80000020 ;  /* 0x8000002000117882 */ /* 0x000fc40000000000 */
[----:B------:R3:W-:Y:S01]  /*2740*/  STL [R1+0x23c], RZ ;  /* 0x00023cff01007387 */ /* 0x0007e20000100800 */
[----:B------:R-:W-:-:S03]  /*2750*/  UMOV UR19, 0x80000020 ;  /* 0x8000002000137882 */ /* 0x000fc60000000000 */
        /* <DEDUP_REMOVED lines=27> */
[----:B------:R3:W-:Y:S01]  /*2910*/  STL [R1+0x1cc], RZ ;  /* 0x0001ccff01007387 */ /* 0x0007e20000100800 */
[----:B------:R-:W-:Y:S01]  /*2920*/  QGMMA.64x192x32.F32.E4M3.E4M3 R120, gdesc[UR16], R120 ;  /* 0x02e00000107879f3 */ /* 0x000fe20008700878 */
[----:B------:R-:W-:-:S02]  /*2930*/  UIADD3 UR16, UR7, 0x202, URZ ;  /* 0x0000020207107890 */ /* 0x000fc4000fffe03f */
[----:B------:R3:W-:Y:S01]  /*2940*/  STL [R1+0x1c8], RZ ;  /* 0x0001c8ff01007387 */ /* 0x0007e20000100800 */
[----:B------:R-:W-:Y:S01]  /*2950*/  ULDC UR7, c[0x0][0x50c] ;  /* 0x0001430000077ab9 */ /* 0x000fe20000000800 */
[----:B------:R-:W-:Y:S01]  /*2960*/  UMOV UR17, 0x80000020 ;  /* 0x8000002000117882 */ /* 0x000fe20000000000 */
[----:B------:R-:W-:Y:S01]  /*2970*/  UISETP.NE.AND UP0, UPT, UR7, 0x2, UPT ;  /* 0x000000020700788c */ /* 0x000fe2000bf05270 */
[----:B------:R3:W-:Y:S03]  /*2980*/  STL [R1+0x1c4], RZ ;  /* 0x0001c4ff01007387 */ /* 0x0007e60000100800 */
[----:B------:R-:W-:Y:S01]  /*2990*/  USEL UR7, URZ, 0x1, UP0 ;  /* 0x000000013f077887 */ /* 0x000fe20008000000 */
[----:B------:R3:W-:Y:S04]  /*29a0*/  STL [R1+0x1c0], RZ ;  /* 0x0001c0ff01007387 */ /* 0x0007e80000100800 */
[----:B------:R3:W-:Y:S01]  /*29b0*/  STL [R1+0x1bc], RZ ;  /* 0x0001bcff01007387 */ /* 0x0007e20000100800 */
[----:B------:R-:W-:-:S03]  /*29c0*/  ISETP.NE.AND P0, PT, RZ, UR7, PT ;  /* 0x00000007ff007c0c */ /* 0x000fc6000bf05270 */
[----:B------:R3:W-:Y:S01]  /*29d0*/  STL [R1+0x1b8], RZ ;  /* 0x0001b8ff01007387 */ /* 0x0007e20000100800 */
[----:B------:R-:W-:Y:S03]  /*29e0*/  QGMMA.64x192x32.F32.E4M3.E4M3 R24, gdesc[UR16], R24, gsb0 ;  /* 0x02e00000101879f3 */ /* 0x000fe60008000818 */
        /* <DEDUP_REMOVED lines=111> */
[----:B------:R-:W-:Y:S02]  /*30e0*/  WARPGROUP.DEPBAR.LE gsb0, 0x0 ;  /* 0x00008000000079c5 */ /* 0x000fe40000010000 */
[----:B------:R-:W-:-:S01]  /*30f0*/  FADD R227, RZ, R120 ;  /* 0x00000078ffe37221 */ /* 0x000fc20000000000 */
[----:B------:R-:W-:Y:S01]  /*3100*/  FADD R226, RZ, R121 ;  /* 0x00000079ffe27221 */ /* 0x000fe20000000000 */
[----:B------:R-:W-:-:S01]  /*3110*/  FADD R225, RZ, R122 ;  /* 0x0000007affe17221 */ /* 0x000fc20000000000 */
[----:B------:R-:W-:Y:S01]  /*3120*/  FADD R224, RZ, R123 ;  /* 0x0000007bffe07221 */ /* 0x000fe20000000000 */
[----:B------:R-:W-:-:S01]  /*3130*/  FADD R223, RZ, R124 ;  /* 0x0000007cffdf7221 */ /* 0x000fc20000000000 */
[----:B------:R0:W-:Y:S01]  /*3140*/  STL [R1+0x284], R227 ;  /* 0x000284e301007387 */ /* 0x0001e20000100800 */
[----:B------:R-:W-:-:S01]  /*3150*/  FADD R222, RZ, R125 ;  /* 0x0000007dffde7221 */ /* 0x000fc20000000000 */
[----:B------:R-:W-:Y:S01]  /*3160*/  FADD R221, RZ, R126 ;  /* 0x0000007effdd7221 */ /* 0x000fe20000000000 */
[----:B------:R-:W-:-:S01]  /*3170*/  FADD R220, RZ, R127 ;  /* 0x0000007fffdc7221 */ /* 0x000fc20000000000 */
[----:B------:R-:W-:Y:S01]  /*3180*/  FADD R219, RZ, R128 ;  /* 0x00000080ffdb7221 */ /* 0x000fe20000000000 */
[----:B------:R-:W-:-:S01]  /*3190*/  FADD R218, RZ, R129 ;  /* 0x00000081ffda7221 */ /* 0x000fc20000000000 */
[----:B------:R-:W-:Y:S01]  /*31a0*/  FADD R217, RZ, R130 ;  /* 0x00000082ffd97221 */ /* 0x000fe20000000000 */
[----:B------:R-:W-:-:S01]  /*31b0*/  FADD R216, RZ, R131 ;  /* 0x00000083ffd87221 */ /* 0x000fc20000000000 */
[----:B------:R-:W-:Y:S01]  /*31c0*/  FADD R23, RZ, R132 ;  /* 0x00000084ff177221 */ /* 0x000fe20000000000 */
[----:B------:R-:W-:-:S01]  /*31d0*/  FADD R22, RZ, R133 ;  /* 0x00000085ff167221 */ /* 0x000fc20000000000 */
[----:B0-----:R-:W-:Y:S01]  /*31e0*/  FADD R227, RZ, R155 ;  /* 0x0000009bffe37221 */ /* 0x001fe20000000000 */
[----:B------:R-:W-:-:S01]  /*31f0*/  FADD R21, RZ, R134 ;  /* 0x00000086ff157221 */ /* 0x000fc20000000000 */
[----:B------:R-:W-:Y:S01]  /*3200*/  FADD R20, RZ, R135 ;  /* 0x00000087ff147221 */ /* 0x000fe20000000000 */
[----:B------:R-:W-:-:S01]  /*3210*/  FADD R19, RZ, R136 ;  /* 0x00000088ff137221 */ /* 0x000fc20000000000 */
[----:B------:R-:W-:Y:S01]  /*3220*/  FADD R18, RZ, R137 ;  /* 0x00000089ff127221 */ /* 0x000fe20000000000 */
[----:B------:R0:W-:Y:S01]  /*3230*/  STL [R1], R227 ;  /* 0x000000e301007387 */ /* 0x0001e20000100800 */
        /* <DEDUP_REMOVED lines=14> */
[----:B------:R0:W-:Y:S01]  /*3320*/  STL [R1+0x4], R227 ;  /* 0x000004e301007387 */ /* 0x0001e20000100800 */
[----:B------:R-:W-:-:S01]  /*3330*/  FADD R4, RZ, R151 ;  /* 0x00000097ff047221 */ /* 0x000fc20000000000 */
[----:B------:R-:W-:Y:S01]  /*3340*/  FADD R3, RZ, R152 ;  /* 0x00000098ff037221 */ /* 0x000fe20000000000 */
[----:B------:R-:W-:-:S01]  /*3350*/  FADD R2, RZ, R153 ;  /* 0x00000099ff027221 */ /* 0x000fc20000000000 */
[----:B------:R-:W-:Y:S01]  /*3360*/  FADD R0, RZ, R154 ;  /* 0x0000009aff007221 */ /* 0x000fe20000000000 */
[----:B0-----:R-:W-:-:S05]  /*3370*/  FADD R227, RZ, R157 ;  /* 0x0000009dffe37221 */ /* 0x001fca0000000000 */
[----:B------:R0:W-:Y:S02]  /*3380*/  STL [R1+0x8], R227 ;  /* 0x000008e301007387 */ /* 0x0001e40000100800 */
        /* <DEDUP_REMOVED lines=307> */
[----:B------:R0:W-:Y:S04]  /*46c0*/  STL [R1+0x270], R227 ;  /* 0x000270e301007387 */ /* 0x0001e80000100800 */
[----:B0-----:R0:W5:Y:S01]  /*46d0*/  LDL.LU R227, [R1+0x284] ;  /* 0x0002840001e37983 */ /* 0x0011620000300800 */
[----:B------:R-:W-:-:S05]  /*46e0*/  UMOV UR6, URZ ;  /* 0x0000003f00067c82 */ /* 0x000fca0008000000 */
.L_x_19:
[----:B------:R-:W-:-:S04]  /*46f0*/  UIADD3 UR14, UR5, 0x1, URZ ;  /* 0x00000001050e7890 */ /* 0x000fc8000fffe03f */
[----:B------:R-:W-:-:S04]  /*4700*/  UISETP.NE.AND UP0, UPT, UR14, 0x8, UPT ;  /* 0x000000080e00788c */ /* 0x000fc8000bf05270 */
[----:B------:R-:W-:Y:S02]  /*4710*/  USEL UR8, URZ, 0x1, UP0 ;  /* 0x000000013f087887 */ /* 0x000fe40008000000 */
[----:B------:R-:W-:Y:S02]  /*4720*/  USEL UR14, UR14, URZ, UP0 ;  /* 0x0000003f0e0e7287 */ /* 0x000fe40008000000 */
[----:B------:R-:W-:-:S06]  /*4730*/  ULOP3.LUT UR8, UR4, UR8, URZ, 0x3c, !UPT ;  /* 0x0000000804087292 */ /* 0x000fcc000f8e3c3f */
[----:B------:R-:W-:Y:S01]  /*4740*/  IMAD.U32 R228, RZ, RZ, UR8 ;  /* 0x00000008ffe47e24 */ /* 0x000fe2000f8e00ff */
[----:B------:R-:W-:-:S06]  /*4750*/  UMOV UR8, 0x1 ;  /* 0x0000000100087882 */ /* 0x000fcc0000000000 */
.L_x_14:
[----:B------:R-:W-:-:S04]  /*4760*/  UISETP.LT.AND UP0, UPT, UR9, 0x1, UPT ;  /* 0x000000010900788c */ /* 0x000fc8000bf01270 */
[----:B------:R-:W-:-:S04]  /*4770*/  USEL UR15, UR9, 0x1, UP0 ;  /* 0x00000001090f7887 */ /* 0x000fc80008000000 */
[----:B------:R-:W-:-:S04]  /*4780*/  UIADD3 UR15, UR9, -UR15, URZ ;  /* 0x8000000f090f7290 */ /* 0x000fc8000fffe03f */
[----:B------:R-:W-:-:S06]  /*4790*/  UISETP.GE.AND UP0, UPT, UR15, 0x1, UPT ;  /* 0x000000010f00788c */ /* 0x000fcc000bf06270 */
[----:B------:R-:W-:-:S13]  /*47a0*/  PLOP3.LUT P0, PT, PT, PT, UP0, 0x80, 0x0 ;  /* 0x000000000000781c */ /* 0x000fda0003f0f008 */
[----:B------:R-:W-:Y:S05]  /*47b0*/  @!P0 BRA `(.L_x_20) ;  /* 0x0000002400a08947 */ /* 0x000fea0003800000 */
[----:B------:R-:W-:Y:S01]  /*47c0*/  UMOV UR25, UR5 ;  /* 0x0000000500197c82 */ /* 0x000fe20008000000 */
[----:B------:R-:W-:-:S05]  /*47d0*/  ULDC UR26, c[0x0][0x50c] ;  /* 0x00014300001a7ab9 */ /* 0x000fca0000000800 */
.L_x_28:
[----:B------:R-:W-:-:S06]  /*47e0*/  UISETP.NE.AND UP0, UPT, UR24, 0x3, UPT ;  /* 0x000000031800788c */ /* 0x000fcc000bf05270 */
[----:B------:R-:W-:-:S13]  /*47f0*/  PLOP3.LUT P1, PT, PT, PT, UP0, 0x80, 0x0 ;  /* 0x000000000000781c */ /* 0x000fda0003f2f008 */
[----:B-1---5:R-:W-:Y:S05]  /*4800*/  @!P1 BRA `(.L_x_21) ;  /* 0x0000000000049947 */ /* 0x022fea0003800000 */
[----:B------:R-:W-:Y:S01]  /*4810*/  BPT.TRAP 0x1 ;  /* 0x000000040000795c */ /* 0x000fe20000300000 */
.L_x_21:
[----:B------:R-:W1:Y:S01]  /*4820*/  S2UR UR16, SR_CgaCtaId ;  /* 0x00000000001079c3 */ /* 0x000e620000008800 */
[----:B------:R-:W-:Y:S01]  /*4830*/  UMOV UR11, 0x400 ;  /* 0x00000400000b7882 */ /* 0x000fe20000000000 */
[----:B------:R-:W-:Y:S01]  /*4840*/  SHF.L.U32 R229, R228, 0x1f, RZ ;  /* 0x0000001fe4e57819 */ /* 0x000fe200000006ff */
[----:B-1----:R-:W-:-:S04]  /*4850*/  ULEA UR11, UR16, UR11, 0x18 ;  /* 0x0000000b100b7291 */ /* 0x002fc8000f8ec03f */
[----:B------:R-:W-:-:S09]  /*4860*/  ULEA UR16, UR14, UR11, 0x3 ;  /* 0x0000000b0e107291 */ /* 0x000fd2000f8e183f */
[----:B------:R1:W4:Y:S01]  /*4870*/  SYNCS.PHASECHK.TRANS64.TRYWAIT P0, [UR16], R229 ;  /* 0x000000e5ff0075a7 */ /* 0x0003220008000150 */
[----:B------:R-:W-:Y:S05]  /*4880*/  @!P1 BRA `(.L_x_22) ;  /* 0x0000000000049947 */ /* 0x000fea0003800000 */
[----:B------:R-:W-:Y:S01]  /*4890*/  BPT.TRAP 0x1 ;  /* 0x000000040000795c */ /* 0x000fe20000300000 */
.L_x_22:
[----:B----4-:R-:W-:Y:S05]  /*48a0*/  @P0 BRA `(.L_x_23) ;  /* 0x0000000000080947 */ /* 0x010fea0003800000 */
[----:B------:R-:W4:Y:S02]  /*48b0*/  SYNCS.PHASECHK.TRANS64.TRYWAIT P0, [UR16], R229 ;  /* 0x000000e5ff0075a7 */ /* 0x000f240008000150 */
[----:B----4-:R-:W-:Y:S05]  /*48c0*/  @!P0 BRA `(.L_x_24) ;  /* 0x0000015000a88947 */ /* 0x010fea0003800000 */
.L_x_23:
[----:B------:R-:W-:Y:S01]  /*48d0*/  UIADD3 UR16, UR11, 0x20180, URZ ;  /* 0x000201800b107890 */ /* 0x000fe2000fffe03f */
[----:B------:R-:W-:Y:S01]  /*48e0*/  WARPGROUP.ARRIVE ;  /* 0x00000000000079c5 */ /* 0x000fe20000000000 */
[----:B------:R-:W-:Y:S02]  /*48f0*/  UISETP.NE.AND UP0, UPT, UR7, URZ, UPT ;  /* 0x0000003f0700728c */ /* 0x000fe4000bf05270 */
[----:B------:R-:W-:Y:S02]  /*4900*/  USHF.R.U32.HI UR16, URZ, 0x4, UR16 ;  /* 0x000000043f107899 */ /* 0x000fe40008011610 */
[----:B------:R-:W-:Y:S02]  /*4910*/  USEL UR8, UR8, URZ, !UP0 ;  /* 0x0000003f08087287 */ /* 0x000fe4000c000000 */
[----:B------:R-:W-:Y:S02]  /*4920*/  ULOP3.LUT UR16, UR16, 0x3fff, URZ, 0xc0, !UPT ;  /* 0x00003fff10107892 */ /* 0x000fe4000f8ec03f */
[----:B------:R-:W-:-:S02]  /*4930*/  UISETP.NE.U32.AND UP0, UPT, UR8, URZ, UPT ;  /* 0x0000003f0800728c */ /* 0x000fc4000bf05070 */
[----:B------:R-:W-:Y:S02]  /*4940*/  ULOP3.LUT UR7, UR12, 0x10000, URZ, 0xfc, !UPT ;  /* 0x000100000c077892 */ /* 0x000fe4000f8efc3f */
[----:B------:R-:W-:Y:S02]  /*4950*/  ULOP3.LUT UR8, UR16, 0x10000, URZ, 0xfc, !UPT ;  /* 0x0001000010087892 */ /* 0x000fe4000f8efc3f */
[----:B------:R-:W-:Y:S02]  /*4960*/  ULEA UR7, UR14, UR7, 0xa ;  /* 0x000000070e077291 */ /* 0x000fe4000f8e503f */
[----:B------:R-:W-:Y:S01]  /*4970*/  UIMAD UR8, UR14, 0x300, UR8 ;  /* 0x000003000e0878a4 */ /* 0x000fe2000f8e0208 */
[----:B------:R-:W-:Y:S01]  /*4980*/  UMOV UR17, 0x80000020 ;  /* 0x8000002000117882 */ /* 0x000fe20000000000 */
[----:B------:R-:W-:Y:S01]  /*4990*/  UMOV UR19, 0x80000020 ;  /* 0x8000002000137882 */ /* 0x000fe20000000000 */
[----:B------:R-:W-:Y:S02]  /*49a0*/  UIADD3 UR6, UR6, 0x2, URZ ;  /* 0x0000000206067890 */ /* 0x000fe4000fffe03f */
[----:B------:R-:W-:-:S02]  /*49b0*/  UMOV UR16, UR7 ;  /* 0x0000000700107c82 */ /* 0x000fc40008000000 */
[----:B------:R-:W-:Y:S02]  /*49c0*/  UMOV UR18, UR8 ;  /* 0x0000000800127c82 */ /* 0x000fe40008000000 */
[----:B------:R-:W-:Y:S01]  /*49d0*/  QGMMA.64x192x32.F32.E4M3.E4M3 R120, gdesc[UR16], R120, UP0 ;  /* 0x02e00000107879f3 */ /* 0x000fe2000bf00878 */
[----:B------:R-:W-:Y:S01]  /*49e0*/  UIADD3 UR16, UR7, 0x200, URZ ;  /* 0x0000020007107890 */ /* 0x000fe2000fffe03f */
[----:B------:R-:W-:-:S15]  /*49f0*/  UMOV UR17, 0x80000020 ;  /* 0x8000002000117882 */ /* 0x000fde0000000000 */
[----:B------:R-:W-:-:S03]  /*4a00*/  NOP ;  /* 0x0000000000007918 */ /* 0x000fc60000000000 */
[----:B------:R-:W-:Y:S01]  /*4a10*/  QGMMA.64x192x32.F32.E4M3.E4M3 R24, gdesc[UR16], R24, UP0 ;  /* 0x02e00000101879f3 */ /* 0x000fe2000bf00818 */
[----:B------:R-:W-:Y:S02]  /*4a20*/  UIADD3 UR16, UR7, 0x2, URZ ;  /* 0x0000000207107890 */ /* 0x000fe4000fffe03f */
[----:B------:R-:W-:Y:S01]  /*4a30*/  UIADD3 UR18, UR8, 0x2, URZ ;  /* 0x0000000208127890 */ /* 0x000fe2000fffe03f */
[----:B------:R-:W-:Y:S01]  /*4a40*/  UMOV UR17, 0x80000020 ;  /* 0x8000002000117882 */ /* 0x000fe20000000000 */
[----:B------:R-:W-:Y:S01]  /*4a50*/  UMOV UR19, 0x80000020 ;  /* 0x8000002000137882 */ /* 0x000fe20000000000 */
[----:B------:R-:W-:-:S14]  /*4a60*/  UISETP.NE.AND UP0, UPT, UR6, UR26, UPT ;  /* 0x0000001a0600728c */ /* 0x000fdc000bf05270 */
[----:B------:R-:W-:Y:S01]  /*4a70*/  QGMMA.64x192x32.F32.E4M3.E4M3 R120, gdesc[UR16], R120 ;  /* 0x02e00000107879f3 */ /* 0x000fe20008700878 */
[----:B------:R-:W-:Y:S01]  /*4a80*/  UIADD3 UR16, UR7, 0x202, URZ ;  /* 0x0000020207107890 */ /* 0x000fe2000fffe03f */
[----:B------:R-:W-:Y:S01]  /*4a90*/  UMOV UR17, 0x80000020 ;  /* 0x8000002000117882 */ /* 0x000fe20000000000 */
[----:B------:R-:W-:-:S06]  /*4aa0*/  USEL UR7, URZ, 0x1, UP0 ;  /* 0x000000013f077887 */ /* 0x000fcc0008000000 */
[----:B------:R-:W-:-:S11]  /*4ab0*/  ISETP.NE.AND P0, PT, RZ, UR7, PT ;  /* 0x00000007ff007c0c */ /* 0x000fd6000bf05270 */
[----:B------:R-:W-:Y:S03]  /*4ac0*/  QGMMA.64x192x32.F32.E4M3.E4M3 R24, gdesc[UR16], R24, gsb0 ;  /* 0x02e00000101879f3 */ /* 0x000fe60008000818 */
[----:B------:R-:W-:Y:S02]  /*4ad0*/  WARPGROUP.DEPBAR.LE gsb0, 0x1 ;  /* 0x00008000000079c5 */ /* 0x000fe40000010100 */
[----:B------:R-:W-:Y:S05]  /*4ae0*/  @!P0 BRA `(.L_x_25) ;  /* 0x0000002000788947 */ /* 0x000fea0003800000 */
[----:B------:R-:W-:Y:S02]  /*4af0*/  WARPGROUP.DEPBAR.LE gsb0, 0x0 ;  /* 0x00008000000079c5 */ /* 0x000fe40000010000 */
[----:B-----5:R-:W-:-:S01]  /*4b00*/  FADD R227, R120, R227 ;  /* 0x000000e378e37221 */ /* 0x020fc20000000000 */
[----:B------:R-:W-:Y:S01]  /*4b10*/  FADD R226, R121, R226 ;  /* 0x000000e279e27221 */ /* 0x000fe20000000000 */
[----:B------:R-:W-:-:S01]  /*4b20*/  FADD R225, R122, R225 ;  /* 0x000000e17ae17221 */ /* 0x000fc20000000000 */
[----:B------:R-:W-:Y:S02]  /*4b30*/  FADD R224, R123, R224 ;  /* 0x000000e07be07221 */ /* 0x000fe40000000000 */
[----:B------:R4:W-:Y:S04]  /*4b40*/  STL [R1+0x284], R227 ;  /* 0x000284e301007387 */ /* 0x0009e80000100800 */
[----:B----4-:R-:W4:Y:S04]  /*4b50*/  LDL.LU R227, [R1+0xc] ;  /* 0x00000c0001e37983 */ /* 0x010f280000300800 */
[----:B------:R0:W-:Y:S04]  /*4b60*/  STL [R1+0x288], R226 ;  /* 0x000288e201007387 */ /* 0x0001e80000100800 */
[----:B0-----:R-:W2:Y:S04]  /*4b70*/  LDL.LU R226, [R1+0x8] ;  /* 0x0000080001e27983 */ /* 0x001ea80000300800 */
[----:B------:R0:W-:Y:S04]  /*4b80*/  STL [R1+0x28c], R225 ;  /* 0x00028ce101007387 */ /* 0x0001e80000100800 */
[----:B0-----:R-:W3:Y:S04]  /*4b90*/  LDL.LU R225, [R1+0x4] ;  /* 0x0000040001e17983 */ /* 0x001ee80000300800 */
[----:B------:R0:W-:Y:S04]  /*4ba0*/  STL [R1+0x290], R224 ;  /* 0x000290e001007387 */ /* 0x0001e80000100800 */
[----:B0-----:R-:W3:Y:S01]  /*4bb0*/  LDL.LU R224, [R1] ;  /* 0x0000000001e07983 */ /* 0x001ee20000300800 */
[----:B------:R-:W-:-:S01]  /*4bc0*/  FADD R223, R124, R223 ;  /* 0x000000df7cdf7221 */ /* 0x000fc20000000000 */
[----:B------:R-:W-:Y:S01]  /*4bd0*/  FADD R222, R125, R222 ;  /* 0x000000de7dde7221 */ /* 0x000fe20000000000 */
[----:B------:R-:W-:-:S01]  /*4be0*/  FADD R221, R126, R221 ;  /* 0x000000dd7edd7221 */ /* 0x000fc20000000000 */
[----:B------:R-:W-:Y:S01]  /*4bf0*/  FADD R220, R127, R220 ;  /* 0x000000dc7fdc7221 */ /* 0x000fe20000000000 */
[----:B------:R-:W-:-:S01]  /*4c00*/  FADD R219, R128, R219 ;  /* 0x000000db80db7221 */ /* 0x000fc20000000000 */
[----:B------:R-:W-:Y:S01]  /*4c10*/  STL [R1+0x294], R223 ;  /* 0x000294df01007387 */ /* 0x000fe20000100800 */
        /* <DEDUP_REMOVED lines=33> */
[----:B------:R-:W-:-:S02]  /*4e30*/  FADD R0, R154, R0 ;  /* 0x000000009a007221 */ /* 0x000fc40000000000 */
[----:B------:R-:W-:Y:S04]  /*4e40*/  STL [R1+0x2b8], R22 ;  /* 0x0002b81601007387 */ /* 0x000fe80000100800 */
[----:B------:R-:W-:Y:S04]  /*4e50*/  STL [R1+0x2bc], R21 ;  /* 0x0002bc1501007387 */ /* 0x000fe80000100800 */
[----:B------:R-:W-:Y:S04]  /*4e60*/  STL [R1+0x2c0], R20 ;  /* 0x0002c01401007387 */ /* 0x000fe80000100800 */
[----:B------:R-:W-:Y:S01]  /*4e70*/  STL [R1+0x2c4], R19 ;  /* 0x0002c41301007387 */ /* 0x000fe20000100800 */
[----:B----4-:R-:W-:-:S01]  /*4e80*/  FADD R227, R158, R227 ;  /* 0x000000e39ee37221 */ /* 0x010fc20000000000 */
[----:B--2---:R-:W-:Y:S01]  /*4e90*/  FADD R226, R157, R226 ;  /* 0x000000e29de27221 */ /* 0x004fe20000000000 */
[----:B---3--:R-:W-:-:S01]  /*4ea0*/  FADD R225, R156, R225 ;  /* 0x000000e19ce17221 */ /* 0x008fc20000000000 */
[----:B------:R-:W-:-:S05]  /*4eb0*/  FADD R224, R155, R224 ;  /* 0x000000e09be07221 */ /* 0x000fca0000000000 */
[----:B------:R-:W-:Y:S04]  /*4ec0*/  STL [R1], R224 ;  /* 0x000000e001007387 */ /* 0x000fe80000100800 */
[----:B------:R0:W-:Y:S04]  /*4ed0*/  STL [R1+0xc], R227 ;  /* 0x00000ce301007387 */ /* 0x0001e80000100800 */
[----:B------:R-:W-:Y:S04]  /*4ee0*/  STL [R1+0x4], R225 ;  /* 0x000004e101007387 */ /* 0x000fe80000100800 */
[----:B0-----:R-:W2:Y:S04]  /*4ef0*/  LDL.LU R227, [R1+0x10] ;  /* 0x0000100001e37983 */ /* 0x001ea80000300800 */
[----:B------:R0:W-:Y:S04]  /*4f00*/  STL [R1+0x8], R226 ;  /* 0x000008e201007387 */ /* 0x0001e80000100800 */
[----:B0-----:R-:W3:Y:S04]  /*4f10*/  LDL.LU R226, [R1+0x14] ;  /* 0x0000140001e27983 */ /* 0x001ee80000300800 */
[----:B------:R-:W4:Y:S04]  /*4f20*/  LDL.LU R225, [R1+0x18] ;  /* 0x0000180001e17983 */ /* 0x000f280000300800 */
        /* <DEDUP_REMOVED lines=13> */
[----:B------:R-:W4:Y:S01]  /*5000*/  LDL.LU R19, [R1+0x50] ;  /* 0x0000500001137983 */ /* 0x000f220000300800 */
[----:B--2---:R-:W-:-:S05]  /*5010*/  FADD R227, R159, R227 ;  /* 0x000000e39fe37221 */ /* 0x004fca0000000000 */
[----:B------:R0:W-:Y:S01]  /*5020*/  STL [R1+0x10], R227 ;  /* 0x000010e301007387 */ /* 0x0001e20000100800 */
[----:B---3--:R-:W-:-:S01]  /*5030*/  FADD R226, R160, R226 ;  /* 0x000000e2a0e27221 */ /* 0x008fc20000000000 */
[----:B----4-:R-:W-:-:S04]  /*5040*/  FADD R225, R161, R225 ;  /* 0x000000e1a1e17221 */ /* 0x010fc80000000000 */
[----:B------:R2:W-:Y:S01]  /*5050*/  STL [R1+0x14], R226 ;  /* 0x000014e201007387 */ /* 0x0005e20000100800 */
[----:B------:R-:W-:-:S03]  /*5060*/  FADD R224, R162, R224 ;  /* 0x000000e0a2e07221 */ /* 0x000fc60000000000 */
        /* <DEDUP_REMOVED lines=24> */
[----:B0-----:R-:W4:Y:S01]  /*51f0*/  LDL.LU R227, [R1+0x54] ;  /* 0x0000540001e37983 */ /* 0x001f220000300800 */
[----:B------:R-:W-:-:S03]  /*5200*/  FADD R19, R175, R19 ;  /* 0x00000013af137221 */ /* 0x000fc60000000000 */
[----:B------:R0:W-:Y:S04]  /*5210*/  STL [R1+0x48], R21 ;  /* 0x0000481501007387 */ /* 0x0001e80000100800 */
[----:B--2---:R-:W2:Y:S04]  /*5220*/  LDL.LU R226, [R1+0x58] ;  /* 0x0000580001e27983 */ /* 0x004ea80000300800 */
[----:B------:R0:W-:Y:S04]  /*5230*/  STL [R1+0x4c], R20 ;  /* 0x00004c1401007387 */ /* 0x0001e80000100800 */
[----:B---3--:R-:W3:Y:S04]  /*5240*/  LDL.LU R225, [R1+0x5c] ;  /* 0x00005c0001e17983 */ /* 0x008ee80000300800 */
[----:B------:R0:W-:Y:S04]  /*5250*/  STL [R1+0x50], R19 ;  /* 0x0000501301007387 */ /* 0x0001e80000100800 */
[----:B----4-:R-:W4:Y:S04]  /*5260*/  LDL.LU R224, [R1+0x60] ;  /* 0x0000600001e07983 */ /* 0x010f280000300800 */
[----:B-1----:R-:W4:Y:S04]  /*5270*/  LDL.LU R223, [R1+0x64] ;  /* 0x0000640001df7983 */ /* 0x002f280000300800 */
        /* <DEDUP_REMOVED lines=9> */
[----:B0-----:R-:W4:Y:S04]  /*5310*/  LDL.LU R21, [R1+0x8c] ;  /* 0x00008c0001157983 */ /* 0x001f280000300800 */
[----:B------:R-:W4:Y:S04]  /*5320*/  LDL.LU R20, [R1+0x90] ;  /* 0x0000900001147983 */ /* 0x000f280000300800 */
[----:B------:R-:W4:Y:S01]  /*5330*/  LDL.LU R19, [R1+0x94] ;  /* 0x0000940001137983 */ /* 0x000f220000300800 */
[----:B------:R-:W-:-:S01]  /*5340*/  FADD R227, R176, R227 ;  /* 0x000000e3b0e37221 */ /* 0x000fc20000000000 */
[----:B--2---:R-:W-:-:S04]  /*5350*/  FADD R226, R177, R226 ;  /* 0x000000e2b1e27221 */ /* 0x004fc80000000000 */
[----:B------:R0:W-:Y:S01]  /*5360*/  STL [R1+0x54], R227 ;  /* 0x000054e301007387 */ /* 0x0001e20000100800 */
[----:B---3--:R-:W-:-:S03]  /*5370*/  FADD R225, R178, R225 ;  /* 0x000000e1b2e17221 */ /* 0x008fc60000000000 */
[----:B------:R1:W-:Y:S01]  /*5380*/  STL [R1+0x58], R226 ;  /* 0x000058e201007387 */ /* 0x0003e20000100800 */
[----:B----4-:R-:W-:-:S03]  /*5390*/  FADD R224, R179, R224 ;  /* 0x000000e0b3e07221 */ /* 0x010fc60000000000 */
        /* <DEDUP_REMOVED lines=27> */
[----:B-1----:R-:W4:Y:S04]  /*5550*/  LDL.LU R226, [R1+0x9c] ;  /* 0x00009c0001e27983 */ /* 0x002f280000300800 */
[----:B------:R1:W-:Y:S04]  /*5560*/  STL [R1+0x90], R20 ;  /* 0x0000901401007387 */ /* 0x0003e80000100800 */
[----:B--2---:R-:W2:Y:S04]  /*5570*/  LDL.LU R225, [R1+0xa0] ;  /* 0x0000a00001e17983 */ /* 0x004ea80000300800 */
[----:B------:R1:W-:Y:S04]  /*5580*/  STL [R1+0x94], R19 ;  /* 0x0000941301007387 */ /* 0x0003e80000100800 */
[----:B---3--:R-:W3:Y:S04]  /*5590*/  LDL.LU R224, [R1+0xa4] ;  /* 0x0000a40001e07983 */ /* 0x008ee80000300800 */
[----:B----4-:R-:W4:Y:S04]  /*55a0*/  LDL.LU R223, [R1+0xa8] ;  /* 0x0000a80001df7983 */ /* 0x010f280000300800 */
        /* <DEDUP_REMOVED lines=10> */
[----:B-1----:R-:W4:Y:S04]  /*5650*/  LDL.LU R20, [R1+0xd4] ;  /* 0x0000d40001147983 */ /* 0x002f280000300800 */
[----:B------:R-:W4:Y:S01]  /*5660*/  LDL.LU R19, [R1+0xd8] ;  /* 0x0000d80001137983 */ /* 0x000f220000300800 */
[----:B------:R-:W-:-:S01]  /*5670*/  FADD R227, R193, R227 ;  /* 0x000000e3c1e37221 */ /* 0x000fc20000000000 */
[----:B------:R-:W-:-:S04]  /*5680*/  FADD R226, R194, R226 ;  /* 0x000000e2c2e27221 */ /* 0x000fc80000000000 */
[----:B------:R0:W-:Y:S01]  /*5690*/  STL [R1+0x98], R227 ;  /* 0x000098e301007387 */ /* 0x0001e20000100800 */
[----:B--2---:R-:W-:-:S03]  /*56a0*/  FADD R225, R195, R225 ;  /* 0x000000e1c3e17221 */ /* 0x004fc60000000000 */
        /* <DEDUP_REMOVED lines=253> */
[----:B------:R-:W-:Y:S01]  /*6680*/  STL [R1+0x1ec], R227 ;  /* 0x0001ece301007387 */ /* 0x000fe20000100800 */
[----:B--2---:R-:W-:-:S03]  /*6690*/  FADD R225, R88, R225 ;  /* 0x000000e158e17221 */ /* 0x004fc60000000000 */
[----:B------:R-:W-:Y:S01]  /*66a0*/  STL [R1+0x1f0], R226 ;  /* 0x0001f0e201007387 */ /* 0x000fe20000100800 */
[----:B---3--:R-:W-:-:S03]  /*66b0*/  FADD R224, R89, R224 ;  /* 0x000000e059e07221 */ /* 0x008fc60000000000 */
[----:B------:R-:W-:Y:S01]  /*66c0*/  STL [R1+0x1f4], R225 ;  /* 0x0001f4e101007387 */ /* 0x000fe20000100800 */
[----:B----4-:R-:W-:-:S03]  /*66d0*/  FADD R223, R90, R223 ;  /* 0x000000df5adf7221 */ /* 0x010fc60000000000 */
[----:B------:R-:W-:Y:S01]  /*66e0*/  STL [R1+0x1f8], R224 ;  /* 0x0001f8e001007387 */ /* 0x000fe20000100800 */
[----:B------:R-:W-:-:S03]  /*66f0*/  FADD R222, R91, R222 ;  /* 0x000000de5bde7221 */ /* 0x000fc60000000000 */
        /* <DEDUP_REMOVED lines=19> */
[----:B------:R-:W-:-:S01]  /*6830*/  FADD R20, R101, R20 ;  /* 0x0000001465147221 */ /* 0x000fc20000000000 */
[----:B------:R-:W-:-:S05]  /*6840*/  FADD R19, R102, R19 ;  /* 0x0000001366137221 */ /* 0x000fca0000000000 */
        /* <DEDUP_REMOVED lines=22> */
[----:B---3--:R-:W-:-:S03]  /*69b0*/  FADD R20, R104, R20 ;  /* 0x0000001468147221 */ /* 0x008fc60000000000 */
[----:B0-----:R0:W5:Y:S01]  /*69c0*/  LDL.LU R19, [R1+0x2c4] ;  /* 0x0002c40001137983 */ /* 0x0011620000300800 */
[----:B----4-:R-:W-:-:S03]  /*69d0*/  FADD R21, R105, R21 ;  /* 0x0000001569157221 */ /* 0x010fc60000000000 */
[----:B------:R1:W-:Y:S01]  /*69e0*/  STL [R1+0x234], R20 ;  /* 0x0002341401007387 */ /* 0x0003e20000100800 */
[----:B------:R-:W-:-:S01]  /*69f0*/  FADD R22, R106, R22 ;  /* 0x000000166a167221 */ /* 0x000fc20000000000 */
[----:B------:R-:W-:Y:S02]  /*6a00*/  FADD R23, R107, R23 ;  /* 0x000000176b177221 */ /* 0x000fe40000000000 */
[----:B-1----:R0:W5:Y:S01]  /*6a10*/  LDL.LU R20, [R1+0x2c0] ;  /* 0x0002c00001147983 */ /* 0x0021620000300800 */
[----:B------:R-:W-:-:S03]  /*6a20*/  FADD R216, R108, R216 ;  /* 0x000000d86cd87221 */ /* 0x000fc60000000000 */
[----:B------:R1:W-:Y:S01]  /*6a30*/  STL [R1+0x238], R21 ;  /* 0x0002381501007387 */ /* 0x0003e20000100800 */
[----:B------:R-:W-:-:S01]  /*6a40*/  FADD R217, R109, R217 ;  /* 0x000000d96dd97221 */ /* 0x000fc20000000000 */
[----:B------:R-:W-:Y:S02]  /*6a50*/  FADD R218, R110, R218 ;  /* 0x000000da6eda7221 */ /* 0x000fe40000000000 */
[----:B-1----:R0:W5:Y:S04]  /*6a60*/  LDL.LU R21, [R1+0x2bc] ;  /* 0x0002bc0001157983 */ /* 0x0021680000300800 */
[----:B------:R1:W-:Y:S01]  /*6a70*/  STL [R1+0x23c], R22 ;  /* 0x00023c1601007387 */ /* 0x0003e20000100800 */
[----:B------:R-:W-:-:S01]  /*6a80*/  FADD R219, R111, R219 ;  /* 0x000000db6fdb7221 */ /* 0x000fc20000000000 */
[----:B------:R-:W-:-:S02]  /*6a90*/  FADD R220, R112, R220 ;  /* 0x000000dc70dc7221 */ /* 0x000fc40000000000 */
[----:B-1----:R0:W5:Y:S04]  /*6aa0*/  LDL.LU R22, [R1+0x2b8] ;  /* 0x0002b80001167983 */ /* 0x0021680000300800 */
[----:B------:R1:W-:Y:S01]  /*6ab0*/  STL [R1+0x240], R23 ;  /* 0x0002401701007387 */ /* 0x0003e20000100800 */
[----:B------:R-:W-:-:S01]  /*6ac0*/  FADD R221, R113, R221 ;  /* 0x000000dd71dd7221 */ /* 0x000fc20000000000 */
[----:B------:R-:W-:Y:S02]  /*6ad0*/  FADD R222, R114, R222 ;  /* 0x000000de72de7221 */ /* 0x000fe40000000000 */
[----:B-1----:R0:W5:Y:S04]  /*6ae0*/  LDL.LU R23, [R1+0x2b4] ;  /* 0x0002b40001177983 */ /* 0x0021680000300800 */
[----:B------:R1:W-:Y:S01]  /*6af0*/  STL [R1+0x244], R216 ;  /* 0x000244d801007387 */ /* 0x0003e20000100800 */
[----:B------:R-:W-:-:S03]  /*6b00*/  FADD R223, R115, R223 ;  /* 0x000000df73df7221 */ /* 0x000fc60000000000 */
        /* <DEDUP_REMOVED lines=13> */
[----:B------:R1:W-:Y:S04]  /*6be0*/  STL [R1+0x258], R221 ;  /* 0x000258dd01007387 */ /* 0x0003e80000100800 */
        /* <DEDUP_REMOVED lines=12> */
[----:B-1----:R0:W5:Y:S01]  /*6cb0*/  LDL.LU R227, [R1+0x284] ;  /* 0x0002840001e37983 */ /* 0x0021620000300800 */
[----:B------:R-:W-:-:S05]  /*6cc0*/  UMOV UR6, URZ ;  /* 0x0000003f00067c82 */ /* 0x000fca0008000000 */
.L_x_25:
[----:B------:R-:W-:Y:S05]  /*6cd0*/  @!P1 BRA `(.L_x_26) ;  /* 0x0000000000049947 */ /* 0x000fea0003800000 */
[----:B------:R-:W-:Y:S01]  /*6ce0*/  BPT.TRAP 0x1 ;  /* 0x000000040000795c */ /* 0x000fe20000300000 */
.L_x_26:
[----:B------:R-:W-:Y:S02]  /*6cf0*/  UISETP.GT.U32.AND UP0, UPT, UR13, 0x1, UPT ;  /* 0x000000010d00788c */ /* 0x000fe4000bf04070 */
[----:B------:R-:W-:-:S04]  /*6d00*/  ULEA UR8, UR25, UR11, 0x3 ;  /* 0x0000000b19087291 */ /* 0x000fc8000f8e183f */
[----:B------:R-:W-:Y:S01]  /*6d10*/  UIADD3 UR8, UR8, 0x40, URZ ;  /* 0x0000004008087890 */ /* 0x000fe2000fffe03f */
[----:B------:R-:W-:-:S03]  /*6d20*/  PLOP3.LUT P0, PT, PT, PT, UP0, 0x80, 0x0 ;  /* 0x000000000000781c */ /* 0x000fc60003f0f008 */
[----:B------:R-:W-:-:S09]  /*6d30*/  UPRMT UR8, URZ, 0x654, UR8 ;  /* 0x000006543f087896 */ /* 0x000fd20008000008 */
[----:B------:R-:W-:Y:S01]  /*6d40*/  SYNCS.ARRIVE.TRANS64.RED.A1T0 RZ, [UR8], RZ ;  /* 0x000000ffffff79a7 */ /* 0x000fe20008100408 */
[----:B------:R-:W-:Y:S05]  /*6d50*/  @P0 BRA `(.L_x_27) ;  /* 0x0000000000040947 */ /* 0x000fea0003800000 */
[----:B------:R-:W-:Y:S01]  /*6d60*/  BPT.TRAP 0x1 ;  /* 0x000000040000795c */ /* 0x000fe20000300000 */
.L_x_27:
[----:B------:R-:W-:Y:S02]  /*6d70*/  UISETP.GT.AND UP2, UPT, UR15, 0x1, UPT ;  /* 0x000000010f00788c */ /* 0x000fe4000bf44270 */
[----:B------:R-:W-:Y:S02]  /*6d80*/  UIADD3 UR14, UR14, 0x1, URZ ;  /* 0x000000010e0e7890 */ /* 0x000fe4000fffe03f */
[----:B------:R-:W-:Y:S02]  /*6d90*/  UIADD3 UR25, UR25, 0x1, URZ ;  /* 0x0000000119197890 */ /* 0x000fe4000fffe03f */
[----:B------:R-:W-:Y:S01]  /*6da0*/  PLOP3.LUT P0, PT, PT, PT, UP2, 0x80, 0x0 ;  /* 0x000000000000781c */ /* 0x000fe20003f0f028 */
[----:B------:R-:W-:Y:S02]  /*6db0*/  UISETP.NE.AND UP0, UPT, UR14, 0x8, UPT ;  /* 0x000000080e00788c */ /* 0x000fe4000bf05270 */
[----:B------:R-:W-:Y:S02]  /*6dc0*/  UISETP.NE.AND UP1, UPT, UR25, 0x8, UPT ;  /* 0x000000081900788c */ /* 0x000fe4000bf25270 */
[----:B------:R-:W-:-:S02]  /*6dd0*/  USEL UR8, URZ, 0x1, UP0 ;  /* 0x000000013f087887 */ /* 0x000fc40008000000 */
[----:B------:R-:W-:Y:S02]  /*6de0*/  UIADD3 UR15, UR15, -0x1, URZ ;  /* 0xffffffff0f0f7890 */ /* 0x000fe4000fffe03f */
[----:B------:R-:W-:Y:S02]  /*6df0*/  USEL UR14, UR14, URZ, UP0 ;  /* 0x0000003f0e0e7287 */ /* 0x000fe40008000000 */
[----:B------:R-:W-:Y:S01]  /*6e00*/  LOP3.LUT R228, R228, UR8, RZ, 0x3c, !PT ;  /* 0x00000008e4e47c12 */ /* 0x000fe2000f8e3cff */
[----:B------:R-:W-:Y:S01]  /*6e10*/  USEL UR25, UR25, URZ, UP1 ;  /* 0x0000003f19197287 */ /* 0x000fe20008800000 */
[----:B------:R-:W-:Y:S01]  /*6e20*/  UMOV UR8, 0x1 ;  /* 0x0000000100087882 */ /* 0x000fe20000000000 */
[----:B------:R-:W-:Y:S10]  /*6e30*/  @P0 BRA `(.L_x_28) ;  /* 0xffffffd800680947 */ /* 0x000ff4000383ffff */
.L_x_20:
[----:B------:R-:W-:-:S04]  /*6e40*/  UISETP.NE.AND UP0, UPT, UR6, URZ, UPT ;  /* 0x0000003f0600728c */ /* 0x000fc8000bf05270 */
[----:B------:R-:W-:-:S06]  /*6e50*/  USEL UR6, URZ, 0x1, !UP0 ;  /* 0x000000013f067887 */ /* 0x000fcc000c000000 */
[----:B------:R-:W-:-:S13]  /*6e60*/  ISETP.NE.AND P0, PT, RZ, UR6, PT ;  /* 0x00000006ff007c0c */ /* 0x000fda000bf05270 */
[----:B------:R-:W-:Y:S05]  /*6e70*/  @!P0 BRA `(.L_x_29) ;  /* 0x0000002000e48947 */ /* 0x000fea0003800000 */
[----:B------:R-:W-:Y:S02]  /*6e80*/  WARPGROUP.DEPBAR.LE gsb0, 0x0 ;  /* 0x00008000000079c5 */ /* 0x000fe40000010000 */
[----:B-----5:R-:W-:Y:S01]  /*6e90*/  FADD R227, R120, R227 ;  /* 0x000000e378e37221 */ /* 0x020fe20000000000 */
[----:B------:R-:W-:-:S04]  /*6ea0*/  FADD R226, R121, R226 ;  /* 0x000000e279e27221 */ /* 0x000fc80000000000 */
[----:B------:R4:W-:Y:S04]  /*6eb0*/  STL [R1+0x284], R227 ;  /* 0x000284e301007387 */ /* 0x0009e80000100800 */
[----:B----4-:R-:W4:Y:S04]  /*6ec0*/  LDL.LU R227, [R1+0x4] ;  /* 0x0000040001e37983 */ /* 0x010f280000300800 */
[----:B------:R0:W-:Y:S04]  /*6ed0*/  STL [R1+0x288], R226 ;  /* 0x000288e201007387 */ /* 0x0001e80000100800 */
[----:B0-----:R-:W2:Y:S01]  /*6ee0*/  LDL.LU R226, [R1] ;  /* 0x0000000001e27983 */ /* 0x001ea20000300800 */
[----:B------:R-:W-:Y:S01]  /*6ef0*/  FADD R225, R122, R225 ;  /* 0x000000e17ae17221 */ /* 0x000fe20000000000 */
[----:B------:R-:W-:Y:S01]  /*6f00*/  FADD R224, R123, R224 ;  /* 0x000000e07be07221 */ /* 0x000fe20000000000 */
[----:B------:R-:W-:Y:S01]  /*6f10*/  FADD R223, R124, R223 ;  /* 0x000000df7cdf7221 */ /* 0x000fe20000000000 */
[----:B------:R-:W-:Y:S01]  /*6f20*/  FADD R222, R125, R222 ;  /* 0x000000de7dde7221 */ /* 0x000fe20000000000 */
[----:B------:R-:W-:Y:S01]  /*6f30*/  FADD R221, R126, R221 ;  /* 0x000000dd7edd7221 */ /* 0x000fe20000000000 */
[----:B------:R-:W-:Y:S01]  /*6f40*/  STL [R1+0x28c], R225 ;  /* 0x00028ce101007387 */ /* 0x000fe20000100800 */
        /* <DEDUP_REMOVED lines=36> */
[----:B------:R-:W-:-:S03]  /*7190*/  FADD R0, R154, R0 ;  /* 0x000000009a007221 */ /* 0x000fc60000000000 */
[----:B------:R-:W-:Y:S04]  /*71a0*/  STL [R1+0x2b4], R23 ;  /* 0x0002b41701007387 */ /* 0x000fe80000100800 */
        /* <DEDUP_REMOVED lines=17> */
[----:B------:R0:W-:Y:S04]  /*72c0*/  STL [R1+0x2fc], R5 ;  /* 0x0002fc0501007387 */ /* 0x0001e80000100800 */
[----:B0-----:R-:W3:Y:S04]  /*72d0*/  LDL.LU R5, [R1+0x8] ;  /* 0x0000080001057983 */ /* 0x001ee80000300800 */
[----:B------:R-:W3:Y:S01]  /*72e0*/  LDL.LU R6, [R1+0xc] ;  /* 0x00000c0001067983 */ /* 0x000ee20000300800 */
[----:B----4-:R-:W-:Y:S01]  /*72f0*/  FADD R227, R156, R227 ;  /* 0x000000e39ce37221 */ /* 0x010fe20000000000 */
[----:B--2---:R-:W-:-:S05]  /*7300*/  FADD R226, R155, R226 ;  /* 0x000000e29be27221 */ /* 0x004fca0000000000 */
[----:B------:R0:W-:Y:S04]  /*7310*/  STL [R1], R226 ;  /* 0x000000e201007387 */ /* 0x0001e80000100800 */
[----:B------:R-:W2:Y:S04]  /*7320*/  LDL.LU R7, [R1+0x10] ;  /* 0x0000100001077983 */ /* 0x000ea80000300800 */
[----:B------:R4:W-:Y:S04]  /*7330*/  STL [R1+0x4], R227 ;  /* 0x000004e301007387 */ /* 0x0009e80000100800 */
[----:B------:R-:W2:Y:S04]  /*7340*/  LDL.LU R8, [R1+0x14] ;  /* 0x0000140001087983 */ /* 0x000ea80000300800 */
        /* <DEDUP_REMOVED lines=25> */
[----:B0-----:R-:W2:Y:S04]  /*74e0*/  LDL.LU R226, [R1+0x7c] ;  /* 0x00007c0001e27983 */ /* 0x001ea80000300800 */
[----:B----4-:R-:W4:Y:S01]  /*74f0*/  LDL.LU R227, [R1+0x80] ;  /* 0x0000800001e37983 */ /* 0x010f220000300800 */
[----:B---3--:R-:W-:Y:S01]  /*7500*/  FADD R5, R157, R5 ;  /* 0x000000059d057221 */ /* 0x008fe20000000000 */
[----:B------:R-:W-:-:S04]  /*7510*/  FADD R6, R158, R6 ;  /* 0x000000069e067221 */ /* 0x000fc80000000000 */
[----:B------:R0:W-:Y:S04]  /*7520*/  STL [R1+0x8], R5 ;  /* 0x0000080501007387 */ /* 0x0001e80000100800 */
[----:B------:R3:W-:Y:S01]  /*7530*/  STL [R1+0xc], R6 ;  /* 0x00000c0601007387 */ /* 0x0007e20000100800 */
[----:B--2---:R-:W-:Y:S01]  /*7540*/  FADD R7, R159, R7 ;  /* 0x000000079f077221 */ /* 0x004fe20000000000 */
[----:B------:R-:W-:-:S04]  /*7550*/  FADD R8, R160, R8 ;  /* 0x00000008a0087221 */ /* 0x000fc80000000000 */
        /* <DEDUP_REMOVED lines=52> */
[----:B0-----:R-:W2:Y:S01]  /*78a0*/  LDL.LU R5, [R1+0x84] ;  /* 0x0000840001057983 */ /* 0x001ea20000300800 */
[----:B----4-:R-:W-:-:S03]  /*78b0*/  FADD R227, R187, R227 ;  /* 0x000000e3bbe37221 */ /* 0x010fc60000000000 */
[----:B------:R0:W-:Y:S04]  /*78c0*/  STL [R1+0x78], R225 ;  /* 0x000078e101007387 */ /* 0x0001e80000100800 */
[----:B---3--:R-:W3:Y:S04]  /*78d0*/  LDL.LU R6, [R1+0x88] ;  /* 0x0000880001067983 */ /* 0x008ee80000300800 */
[----:B------:R4:W-:Y:S04]  /*78e0*/  STL [R1+0x7c], R226 ;  /* 0x00007ce201007387 */ /* 0x0009e80000100800 */
[----:B--2---:R-:W2:Y:S04]  /*78f0*/  LDL.LU R7, [R1+0x8c] ;  /* 0x00008c0001077983 */ /* 0x004ea80000300800 */
[----:B------:R4:W-:Y:S04]  /*7900*/  STL [R1+0x80], R227 ;  /* 0x000080e301007387 */ /* 0x0009e80000100800 */
[----:B-1----:R-:W2:Y:S04]  /*7910*/  LDL.LU R8, [R1+0x90] ;  /* 0x0000900001087983 */ /* 0x002ea80000300800 */
        /* <DEDUP_REMOVED lines=25> */
[----:B----4-:R-:W4:Y:S04]  /*7ab0*/  LDL.LU R226, [R1+0xf8] ;  /* 0x0000f80001e27983 */ /* 0x010f280000300800 */
[----:B------:R-:W4:Y:S01]  /*7ac0*/  LDL.LU R227, [R1+0xfc] ;  /* 0x0000fc0001e37983 */ /* 0x000f220000300800 */
[----:B------:R-:W-:Y:S01]  /*7ad0*/  FADD R5, R188, R5 ;  /* 0x00000005bc057221 */ /* 0x000fe20000000000 */
[----:B---3--:R-:W-:-:S04]  /*7ae0*/  FADD R6, R189, R6 ;  /* 0x00000006bd067221 */ /* 0x008fc80000000000 */
[----:B------:R0:W-:Y:S01]  /*7af0*/  STL [R1+0x84], R5 ;  /* 0x0000840501007387 */ /* 0x0001e20000100800 */
[----:B--2---:R-:W-:-:S03]  /*7b00*/  FADD R7, R190, R7 ;  /* 0x00000007be077221 */ /* 0x004fc60000000000 */
        /* <DEDUP_REMOVED lines=53> */
[----:B----4-:R-:W-:-:S03]  /*7e60*/  FADD R226, R25, R226 ;  /* 0x000000e219e27221 */ /* 0x010fc60000000000 */
        /* <DEDUP_REMOVED lines=8> */
[----:B------:R-:W3:Y:S04]  /*7ef0*/  LDL.LU R9, [R1+0x110] ;  /* 0x0001100001097983 */ /* 0x000ee80000300800 */
        /* <DEDUP_REMOVED lines=23> */
[----:B0-----:R-:W3:Y:S04]  /*8070*/  LDL.LU R225, [R1+0x170] ;  /* 0x0001700001e17983 */ /* 0x001ee80000300800 */
[----:B-1----:R-:W3:Y:S04]  /*8080*/  LDL.LU R226, [R1+0x174] ;  /* 0x0001740001e27983 */ /* 0x002ee80000300800 */
[----:B------:R-:W3:Y:S01]  /*8090*/  LDL.LU R227, [R1+0x178] ;  /* 0x0001780001e37983 */ /* 0x000ee20000300800 */
[----:B----4-:R-:W-:Y:S01]  /*80a0*/  FADD R5, R27, R5 ;  /* 0x000000051b057221 */ /* 0x010fe20000000000 */
[----:B------:R-:W-:-:S04]  /*80b0*/  FADD R6, R28, R6 ;  /* 0x000000061c067221 */ /* 0x000fc80000000000 */
[----:B------:R0:W-:Y:S01]  /*80c0*/  STL [R1+0x100], R5 ;  /* 0x0001000501007387 */ /* 0x0001e20000100800 */
[----:B--2---:R-:W-:-:S03]  /*80d0*/  FADD R7, R29, R7 ;  /* 0x000000071d077221 */ /* 0x004fc60000000000 */
[----:B------:R1:W-:Y:S01]  /*80e0*/  STL [R1+0x104], R6 ;  /* 0x0001040601007387 */ /* 0x0003e20000100800 */
[----:B---3--:R-:W-:-:S03]  /*80f0*/  FADD R8, R30, R8 ;  /* 0x000000081e087221 */ /* 0x008fc60000000000 */
        /* <DEDUP_REMOVED lines=87> */
[----:B------:R-:W-:Y:S01]  /*8670*/  FADD R5, R58, R5 ;  /* 0x000000053a057221 */ /* 0x000fe20000000000 */
        /* <DEDUP_REMOVED lines=92> */
[----:B------:R-:W-:-:S05]  /*8c40*/  FADD R5, R89, R5 ;  /* 0x0000000559057221 */ /* 0x000fca0000000000 */
[----:B------:R0:W-:Y:S01]  /*8c50*/  STL [R1+0x1f8], R5 ;  /* 0x0001f80501007387 */ /* 0x0001e20000100800 */
[----:B------:R-:W-:-:S03]  /*8c60*/  FADD R6, R90, R6 ;  /* 0x000000065a067221 */ /* 0x000fc60000000000 */
[----:B0-----:R0:W5:Y:S01]  /*8c70*/  LDL.LU R5, [R1+0x2fc] ;  /* 0x0002fc0001057983 */ /* 0x0011620000300800 */
[----:B--2---:R-:W-:-:S03]  /*8c80*/  FADD R7, R91, R7 ;  /* 0x000000075b077221 */ /* 0x004fc60000000000 */
[----:B------:R1:W-:Y:S01]  /*8c90*/  STL [R1+0x1fc], R6 ;  /* 0x0001fc0601007387 */ /* 0x0003e20000100800 */
[----:B---3--:R-:W-:Y:S01]  /*8ca0*/  FADD R8, R92, R8 ;  /* 0x000000085c087221 */ /* 0x008fe20000000000 */
[----:B----4-:R-:W-:Y:S02]  /*8cb0*/  FADD R9, R93, R9 ;  /* 0x000000095d097221 */ /* 0x010fe40000000000 */
[----:B-1----:R0:W5:Y:S01]  /*8cc0*/  LDL.LU R6, [R1+0x2f8] ;  /* 0x0002f80001067983 */ /* 0x0021620000300800 */
[----:B------:R-:W-:-:S03]  /*8cd0*/  FADD R10, R94, R10 ;  /* 0x0000000a5e0a7221 */ /* 0x000fc60000000000 */
[----:B------:R1:W-:Y:S01]  /*8ce0*/  STL [R1+0x200], R7 ;  /* 0x0002000701007387 */ /* 0x0003e20000100800 */
[----:B------:R-:W-:-:S03]  /*8cf0*/  FADD R11, R95, R11 ;  /* 0x0000000b5f0b7221 */ /* 0x000fc60000000000 */
[----:B-1----:R0:W5:Y:S01]  /*8d00*/  LDL.LU R7, [R1+0x2f4] ;  /* 0x0002f40001077983 */ /* 0x0021620000300800 */
[----:B------:R-:W-:-:S03]  /*8d10*/  FADD R12, R96, R12 ;  /* 0x0000000c600c7221 */ /* 0x000fc60000000000 */
[----:B------:R1:W-:Y:S01]  /*8d20*/  STL [R1+0x204], R8 ;  /* 0x0002040801007387 */ /* 0x0003e20000100800 */
[----:B------:R-:W-:Y:S01]  /*8d30*/  FADD R13, R97, R13 ;  /* 0x0000000d610d7221 */ /* 0x000fe20000000000 */
[----:B------:R-:W-:Y:S02]  /*8d40*/  FADD R14, R98, R14 ;  /* 0x0000000e620e7221 */ /* 0x000fe40000000000 */
[----:B-1----:R0:W5:Y:S04]  /*8d50*/  LDL.LU R8, [R1+0x2f0] ;  /* 0x0002f00001087983 */ /* 0x0021680000300800 */
[----:B------:R1:W-:Y:S01]  /*8d60*/  STL [R1+0x208], R9 ;  /* 0x0002080901007387 */ /* 0x0003e20000100800 */
[----:B------:R-:W-:Y:S01]  /*8d70*/  FADD R15, R99, R15 ;  /* 0x0000000f630f7221 */ /* 0x000fe20000000000 */
[----:B------:R-:W-:-:S02]  /*8d80*/  FADD R16, R100, R16 ;  /* 0x0000001064107221 */ /* 0x000fc40000000000 */
        /* <DEDUP_REMOVED lines=71> */
[----:B-1----:R0:W5:Y:S02]  /*9200*/  LDL.LU R227, [R1+0x284] ;  /* 0x0002840001e37983 */ /* 0x0021640000300800 */
.L_x_29:
[----:B------:R-:W-:Y:S02]  /*9210*/  WARPGROUP.DEPBAR.LE gsb0, 0x0 ;  /* 0x00008000000079c5 */ /* 0x000fe40000010000 */
[----:B------:R-:W4:Y:S02]  /*9220*/  LDC R24, c[0x0][0x28c] ;  /* 0x0000a300ff187b82 */ /* 0x000f240000000800 */
[----:B----4-:R-:W-:-:S13]  /*9230*/  ISETP.GE.AND P0, PT, R24, 0x1, PT ;  /* 0x000000011800780c */ /* 0x010fda0003f06270 */
[----:B------:R-:W-:Y:S05]  /*9240*/  @!P0 BRA `(.L_x_30) ;  /* 0x0000000000408947 */ /* 0x000fea0003800000 */
[----:B------:R-:W-:-:S06]  /*9250*/  UISETP.NE.AND UP0, UPT, UR24, 0x3, UPT ;  /* 0x000000031800788c */ /* 0x000fcc000bf05270 */
[----:B------:R-:W-:-:S13]  /*9260*/  PLOP3.LUT P0, PT, PT, PT, UP0, 0x80, 0x0 ;  /* 0x000000000000781c */ /* 0x000fda0003f0f008 */
[----:B------:R-:W-:Y:S05]  /*9270*/  @!P0 BRA `(.L_x_31) ;  /* 0x0000000000048947 */ /* 0x000fea0003800000 */
[----:B------:R-:W-:Y:S01]  /*9280*/  BPT.TRAP 0x1 ;  /* 0x000000040000795c */ /* 0x000fe20000300000 */
.L_x_31:
[----:B------:R-:W-:-:S04]  /*9290*/  UISETP.LT.AND UP0, UPT, UR9, 0x1, UPT ;  /* 0x000000010900788c */ /* 0x000fc8000bf01270 */
[----:B------:R-:W-:Y:S02]  /*92a0*/  USEL UR6, UR9, 0x1, UP0 ;  /* 0x0000000109067887 */ /* 0x000fe40008000000 */
[----:B------:R-:W-:Y:S02]  /*92b0*/  UISETP.GT.U32.AND UP0, UPT, UR13, 0x1, UPT ;  /* 0x000000010d00788c */ /* 0x000fe4000bf04070 */
[----:B------:R-:W-:-:S04]  /*92c0*/  UIADD3 UR6, UR5, UR9, -UR6 ;  /* 0x0000000905067290 */ /* 0x000fc8000fffe806 */
[----:B------:R-:W-:Y:S01]  /*92d0*/  USHF.L.U32 UR6, UR6, 0x3, URZ ;  /* 0x0000000306067899 */ /* 0x000fe2000800063f */
[----:B------:R-:W-:-:S03]  /*92e0*/  PLOP3.LUT P0, PT, PT, PT, UP0, 0x80, 0x0 ;  /* 0x000000000000781c */ /* 0x000fc60003f0f008 */
[----:B------:R-:W-:-:S04]  /*92f0*/  ULOP3.LUT UR6, UR6, 0x38, URZ, 0xc0, !UPT ;  /* 0x0000003806067892 */ /* 0x000fc8000f8ec03f */
[----:B------:R-:W-:-:S04]  /*9300*/  UIADD3 UR6, UR11, 0x40, UR6 ;  /* 0x000000400b067890 */ /* 0x000fc8000fffe006 */
[----:B------:R-:W-:-:S09]  /*9310*/  UPRMT UR6, URZ, 0x654, UR6 ;  /* 0x000006543f067896 */ /* 0x000fd20008000006 */
[----:B------:R-:W-:Y:S01]  /*9320*/  SYNCS.ARRIVE.TRANS64.RED.A1T0 RZ, [UR6], RZ ;  /* 0x000000ffffff79a7 */ /* 0x000fe20008100406 */
[----:B------:R-:W-:Y:S05]  /*9330*/  @P0 BRA `(.L_x_30) ;  /* 0x0000000000040947 */ /* 0x000fea0003800000 */
[----:B------:R-:W-:Y:S01]  /*9340*/  BPT.TRAP 0x1 ;  /* 0x000000040000795c */ /* 0x000fe20000300000 */
.L_x_30:
[----:B------:R4:W-:Y:S01]  /*9350*/  STL [R1+0x28c], R3 ;  /* 0x00028c0301007387 */ /* 0x0009e20000100800 */
[----:B------:R-:W0:Y:S01]  /*9360*/  LDC R28, c[0x0][0x288] ;  /* 0x0000a200ff1c7b82 */ /* 0x000e220000000800 */
[----:B------:R-:W-:Y:S02]  /*9370*/  ULDC UR6, c[0x0][0x284] ;  /* 0x0000a10000067ab9 */ /* 0x000fe40000000800 */
[----:B----4-:R-:W4:Y:S04]  /*9380*/  LDL.LU R3, [R1+0x280] ;  /* 0x0002800001037983 */ /* 0x010f280000300800 */
[----:B------:R1:W-:Y:S04]  /*9390*/  STL [R1+0x288], R2 ;  /* 0x0002880201007387 */ /* 0x0003e80000100800 */
[----:B-1----:R-:W2:Y:S04]  /*93a0*/  LDL.LU R2, [R1+0x27c] ;  /* 0x00027c0001027983 */ /* 0x002ea80000300800 */
[----:B-----5:R1:W-:Y:S02]  /*93b0*/  STL [R1+0x284], R0 ;  /* 0x0002840001007387 */ /* 0x0203e40000100800 */
[----:B-1----:R-:W1:Y:S02]  /*93c0*/  S2R R0, SR_TID.X ;  /* 0x0000000000007919 */ /* 0x002e640000002100 */
[----:B-1----:R-:W-:-:S02]  /*93d0*/  SHF.R.U32.HI R24, RZ, 0x2, R0 ;  /* 0x00000002ff187819 */ /* 0x002fc40000011600 */
[----:B------:R-:W-:Y:S02]  /*93e0*/  LOP3.LUT R26, R0, 0x60, RZ, 0xc0, !PT ;  /* 0x00000060001a7812 */ /* 0x000fe400078ec0ff */
[----:B------:R-:W-:Y:S02]  /*93f0*/  SHF.R.U32.HI R27, RZ, 0x7, R0 ;  /* 0x00000007ff1b7819 */ /* 0x000fe40000011600 */
[----:B------:R-:W-:Y:S02]  /*9400*/  LOP3.LUT R25, R24, 0x7, RZ, 0xc0, !PT ;  /* 0x0000000718197812 */ /* 0x000fe400078ec0ff */
[----:B------:R-:W-:Y:S02]  /*9410*/  SHF.R.U32.HI R26, RZ, 0x1, R26 ;  /* 0x00000001ff1a7819 */ /* 0x000fe4000001161a */
[----:B------:R-:W-:Y:S02]  /*9420*/  LOP3.LUT R24, R27, 0x1, RZ, 0xc0, !PT ;  /* 0x000000011b187812 */ /* 0x000fe400078ec0ff */
[----:B------:R-:W-:Y:S01]  /*9430*/  IADD3 R31, RZ, -R26, -R25 ;  /* 0x8000001aff1f7210 */ /* 0x000fe20007ffe819 */
[C---:B------:R-:W-:Y:S01]  /*9440*/  IMAD.SHL.U32 R34, R0.reuse, 0x2, RZ ;  /* 0x0000000200227824 */ /* 0x040fe200078e00ff */
[----:B------:R-:W-:Y:S01]  /*9450*/  LOP3.LUT R27, R0, 0x3, RZ, 0xc0, !PT ;  /* 0x00000003001b7812 */ /* 0x000fe200078ec0ff */
[----:B------:R-:W-:-:S02]  /*9460*/  IMAD.SHL.U32 R30, R24, 0x40, RZ ;  /* 0x00000040181e7824 */ /* 0x000fc400078e00ff */
[----:B------:R-:W-:Y:S02]  /*9470*/  IMAD R31, R24, -0x40, R31 ;  /* 0xffffffc0181f7824 */ /* 0x000fe400078e021f */
[----:B----4-:R-:W-:Y:S02]  /*9480*/  IMAD R29, R3, 0xc0, RZ ;  /* 0x000000c0031d7824 */ /* 0x010fe400078e02ff */
[----:B------:R1:W5:Y:S01]  /*9490*/  LDL.LU R3, [R1+0x28c] ;  /* 0x00028c0001037983 */ /* 0x0003620000300800 */
[----:B------:R-:W-:Y:S01]  /*94a0*/  LOP3.LUT R25, R30, 0x40, R25, 0xe2, !PT ;  /* 0x000000401e197812 */ /* 0x000fe200078ee219 */
[----:B0-----:R-:W-:Y:S01]  /*94b0*/  IMAD R40, R27, -0x2, R28 ;  /* 0xfffffffe1b287824 */ /* 0x001fe200078e021c */
[----:B------:R-:W-:Y:S01]  /*94c0*/  ISETP.GE.AND P0, PT, R29, R28, PT ;  /* 0x0000001c1d00720c */ /* 0x000fe20003f06270 */
[C---:B--2---:R-:W-:Y:S02]  /*94d0*/  IMAD.SHL.U32 R24, R2.reuse, 0x100, RZ ;  /* 0x0000010002187824 */ /* 0x044fe400078e00ff */
[----:B------:R-:W-:-:S02]  /*94e0*/  IMAD.WIDE R36, R2, 0x100, RZ ;  /* 0x0000010002247825 */ /* 0x000fc400078e02ff */
[----:B------:R1:W5:Y:S04]  /*94f0*/  LDL.LU R2, [R1+0x288] ;  /* 0x0002880001027983 */ /* 0x0003680000300800 */
[----:B------:R1:W5:Y:S01]  /*9500*/  LDL.LU R0, [R1+0x284] ;  /* 0x0002840001007983 */ /* 0x0003620000300800 */
[----:B------:R-:W-:Y:S01]  /*9510*/  ISETP.GE.OR P0, PT, R24, UR6, P0 ;  /* 0x0000000618007c0c */ /* 0x000fe20008706670 */
[----:B------:R-:W-:Y:S01]  /*9520*/  IMAD.IADD R40, R40, 0x1, -R29 ;  /* 0x0000000128287824 */ /* 0x000fe200078e0a1d */
[----:B------:R-:W-:Y:S01]  /*9530*/  IADD3 R41, -R24, UR6, R31 ;  /* 0x0000000618297c10 */ /* 0x000fe2000fffe11f */
[----:B------:R-:W-:Y:S01]  /*9540*/  IMAD.MOV.U32 R43, RZ, RZ, -0x1 ;  /* 0xffffffffff2b7424 */ /* 0x000fe200078e00ff */
[----:B------:R-:W-:Y:S02]  /*9550*/  LOP3.LUT R42, R36, R25, R26, 0xfe, !PT ;  /* 0x00000019242a7212 */ /* 0x000fe400078efe1a */
[----:B------:R-:W-:-:S07]  /*9560*/  LOP3.LUT R34, R29, 0x6, R34, 0xf8, !PT ;  /* 0x000000061d227812 */ /* 0x000fce00078ef822 */
[----:B-1----:R-:W-:Y:S05]  /*9570*/  @P0 BRA `(.L_x_32) ;  /* 0x000000e400140947 */ /* 0x002fea0003800000 */
[----:B------:R-:W0:Y:S01]  /*9580*/  LDC.64 R24, c[0x0][0x5c8] ;  /* 0x00017200ff187b82 */ /* 0x000e220000000a00 */
[----:B------:R-:W-:Y:S01]  /*9590*/  USHF.R.S32.HI UR7, URZ, 0x1f, UR10 ;  /* 0x0000001f3f077899 */ /* 0x000fe2000801140a */
[--C-:B------:R-:W-:Y:S01]  /*95a0*/  SHF.R.S32.HI R35, RZ, 0x1f, R34.reuse ;  /* 0x0000001fff237819 */ /* 0x100fe20000011422 */
[----:B------:R-:W-:Y:S01]  /*95b0*/  ULDC.64 UR14, c[0x0][0x5d0] ;  /* 0x00017400000e7ab9 */ /* 0x000fe20000000a00 */
[----:B------:R-:W-:Y:S01]  /*95c0*/  BSSY B0, `(.L_x_32) ;  /* 0x0000e40000007945 */ /* 0x000fe20003800000 */
[----:B------:R-:W-:Y:S02]  /*95d0*/  UIMAD UR6, UR7, UR14, URZ ;  /* 0x0000000e070672a4 */ /* 0x000fe4000f8e023f */
[----:B------:R-:W-:Y:S02]  /*95e0*/  IMAD.U32 R31, RZ, RZ, UR14 ;  /* 0x0000000eff1f7e24 */ /* 0x000fe4000f8e00ff */
[----:B------:R-:W-:Y:S02]  /*95f0*/  UIMAD UR6, UR10, UR15, UR6 ;  /* 0x0000000f0a0672a4 */ /* 0x000fe4000f8e0206 */
[----:B------:R-:W-:Y:S01]  /*9600*/  IMAD.WIDE.U32 R30, R31, UR10, R34 ;  /* 0x0000000a1f1e7c25 */ /* 0x000fe2000f8e0022 */
[----:B------:R-:W-:-:S03]  /*9610*/  ULDC.64 UR14, c[0x0][0x5c0] ;  /* 0x00017000000e7ab9 */ /* 0x000fc60000000a00 */
[----:B------:R-:W-:Y:S02]  /*9620*/  VIADD R31, R31, UR6 ;  /* 0x000000061f1f7c36 */ /* 0x000fe40008000000 */
[-C--:B0-----:R-:W-:Y:S02]  /*9630*/  IMAD R26, R37, R24.reuse, RZ ;  /* 0x00000018251a7224 */ /* 0x081fe400078e02ff */
[----:B------:R-:W-:-:S04]  /*9640*/  IMAD.WIDE.U32 R30, R42, R24, R30 ;  /* 0x000000182a1e7225 */ /* 0x000fc800078e001e */
[----:B------:R-:W-:Y:S01]  /*9650*/  IMAD R27, R42, R25, R26 ;  /* 0x000000192a1b7224 */ /* 0x000fe200078e021a */
[----:B------:R-:W-:Y:S01]  /*9660*/  IADD3 R32, P5, R30, UR14, RZ ;  /* 0x0000000e1e207c10 */ /* 0x000fe2000ffbe0ff */
[C---:B------:R-:W-:Y:S01]  /*9670*/  IMAD.SHL.U32 R29, R24.reuse, 0x8, RZ ;  /* 0x00000008181d7824 */ /* 0x040fe200078e00ff */
[C---:B------:R-:W-:Y:S01]  /*9680*/  LEA R26, P2, R24.reuse, R30, 0x7 ;  /* 0x0000001e181a7211 */ /* 0x040fe200078438ff */
[----:B------:R-:W-:Y:S01]  /*9690*/  IMAD.IADD R38, R31, 0x1, R27 ;  /* 0x000000011f267824 */ /* 0x000fe200078e021b */
[----:B------:R-:W-:Y:S02]  /*96a0*/  SHF.L.U64.HI R27, R24, 0x3, R25 ;  /* 0x00000003181b7819 */ /* 0x000fe40000010219 */
[----:B------:R-:W-:Y:S02]  /*96b0*/  IADD3 R30, P0, P1, R30, UR14, R29 ;  /* 0x0000000e1e1e7c10 */ /* 0x000fe4000f91e01d */
[----:B------:R-:W-:Y:S02]  /*96c0*/  IADD3.X R33, R38, UR15, RZ, P5, !PT ;  /* 0x0000000f26217c10 */ /* 0x000fe4000affe4ff */
[----:B------:R-:W-:-:S02]  /*96d0*/  FSETP.NEU.AND P5, PT, RZ, UR23, PT ;  /* 0x00000017ff007c0b */ /* 0x000fc4000bfad000 */
[----:B------:R-:W-:Y:S02]  /*96e0*/  LEA.HI.X R24, R24, R38, R25, 0x7, P2 ;  /* 0x0000002618187211 */ /* 0x000fe400010f3c19 */
[C---:B------:R-:W-:Y:S02]  /*96f0*/  IADD3 R28, P2, P4, R26.reuse, UR14, R29 ;  /* 0x0000000e1a1c7c10 */ /* 0x040fe4000fc5e01d */
[----:B------:R-:W-:Y:S02]  /*9700*/  IADD3 R26, P6, R26, UR14, RZ ;  /* 0x0000000e1a1a7c10 */ /* 0x000fe4000ffde0ff */
[--C-:B------:R-:W-:Y:S02]  /*9710*/  IADD3.X R31, R38, UR15, R27.reuse, P0, P1 ;  /* 0x0000000f261f7c10 */ /* 0x100fe400087e241b */
[C---:B------:R-:W-:Y:S02]  /*9720*/  IADD3.X R29, R24.reuse, UR15, R27, P2, P4 ;  /* 0x0000000f181d7c10 */ /* 0x040fe400097e841b */
[----:B------:R-:W-:Y:S01]  /*9730*/  IADD3.X R27, R24, UR15, RZ, P6, !PT ;  /* 0x0000000f181b7c10 */ /* 0x000fe2000b7fe4ff */
[----:B------:R-:W-:Y:S06]  /*9740*/  @!P5 BRA `(.L_x_33) ;  /* 0x000000a80018d947 */ /* 0x000fec0003800000 */
[----:B------:R-:W-:Y:S01]  /*9750*/  ULDC.64 UR14, c[0x0][0x5b8] ;  /* 0x00016e00000e7ab9 */ /* 0x000fe20000000a00 */
[----:B------:R-:W-:Y:S01]  /*9760*/  BSSY B1, `(.L_x_34) ;  /* 0x0000013000017945 */ /* 0x000fe20003800000 */
[----:B------:R-:W-:Y:S02]  /*9770*/  UIMAD UR6, UR7, UR14, URZ ;  /* 0x0000000e070672a4 */ /* 0x000fe4000f8e023f */
[----:B------:R-:W-:Y:S02]  /*9780*/  IMAD.U32 R25, RZ, RZ, UR14 ;  /* 0x0000000eff197e24 */ /* 0x000fe4000f8e00ff */
[----:B------:R-:W-:Y:S02]  /*9790*/  UIMAD UR6, UR10, UR15, UR6 ;  /* 0x0000000f0a0672a4 */ /* 0x000fe4000f8e0206 */
[----:B------:R-:W-:Y:S01]  /*97a0*/  IMAD.WIDE.U32 R34, R25, UR10, R34 ;  /* 0x0000000a19227c25 */ /* 0x000fe2000f8e0022 */
[----:B------:R-:W-:-:S03]  /*97b0*/  ULDC.64 UR10, c[0x0][0x5a8] ;  /* 0x00016a00000a7ab9 */ /* 0x000fc60000000a00 */
[--C-:B------:R-:W-:Y:S01]  /*97c0*/  IMAD.MOV.U32 R38, RZ, RZ, R34.reuse ;  /* 0x000000ffff267224 */ /* 0x100fe200078e0022 */
[----:B------:R-:W-:Y:S01]  /*97d0*/  PRMT R34, RZ, 0x7610, R34 ;  /* 0x00007610ff227816 */ /* 0x000fe20000000022 */
[----:B------:R-:W-:Y:S01]  /*97e0*/  VIADD R39, R35, UR6 ;  /* 0x0000000623277c36 */ /* 0x000fe20008000000 */
[----:B------:R-:W-:Y:S02]  /*97f0*/  ULDC.64 UR6, c[0x0][0x5b0] ;  /* 0x00016c0000067ab9 */ /* 0x000fe40000000a00 */
[----:B------:R-:W-:Y:S02]  /*9800*/  IMAD R35, R37, UR6, RZ ;  /* 0x0000000625237c24 */ /* 0x000fe4000f8e02ff */
[----:B------:R-:W-:-:S04]  /*9810*/  IMAD.WIDE.U32 R24, R42, UR6, R38 ;  /* 0x000000062a187c25 */ /* 0x000fc8000f8e0026 */
[----:B------:R-:W-:Y:S01]  /*9820*/  IMAD R35, R42, UR7, R35 ;  /* 0x000000072a237c24 */ /* 0x000fe2000f8e0223 */
[----:B------:R-:W-:-:S04]  /*9830*/  IADD3 R24, P0, R24, UR10, RZ ;  /* 0x0000000a18187c10 */ /* 0x000fc8000ff1e0ff */
[----:B------:R-:W-:Y:S02]  /*9840*/  IADD3.X R25, R25, UR11, R35, P0, !PT ;  /* 0x0000000b19197c10 */ /* 0x000fe400087fe423 */
[----:B------:R-:W-:-:S04]  /*9850*/  ISETP.GE.AND P0, PT, R41, 0x1, PT ;  /* 0x000000012900780c */ /* 0x000fc80003f06270 */
[----:B------:R-:W-:-:S13]  /*9860*/  ISETP.LT.OR P2, PT, R40, 0x1, !P0 ;  /* 0x000000012800780c */ /* 0x000fda0004741670 */
[----:B------:R-:W-:Y:S05]  /*9870*/  @P2 BRA `(.L_x_35) ;  /* 0x0000000000042947 */ /* 0x000fea0003800000 */
[----:B------:R0:W5:Y:S02]  /*9880*/  LDG.E.U8 R34, desc[UR20][R24.64] ;  /* 0x0000001418227981 */ /* 0x000164000c1e1100 */
.L_x_35:
[----:B------:R-:W-:Y:S05]  /*9890*/  BSYNC B1 ;  /* 0x0000000000017941 */ /* 0x000fea0003800000 */
.L_x_34:
[----:B-----5:R-:W-:Y:S01]  /*98a0*/  LOP3.LUT R34, R34, 0xff, RZ, 0xc0, !PT ;  /* 0x000000ff22227812 */ /* 0x020fe200078ec0ff */
[----:B------:R-:W-:Y:S01]  /*98b0*/  BSSY B1, `(.L_x_36) ;  /* 0x000000f000017945 */ /* 0x000fe20003800000 */
[----:B------:R-:W-:Y:S02]  /*98c0*/  ISETP.LT.OR P4, PT, R40, 0x2, !P0 ;  /* 0x000000022800780c */ /* 0x000fe40004781670 */
[----:B------:R-:W-:Y:S02]  /*98d0*/  F2FP.F16.E4M3.UNPACK_B R34, R34 ;  /* 0x00000022ff22723e */ /* 0x000fe400020006ff */
[----:B------:R-:W-:-:S03]  /*98e0*/  IADD3 R35, P1, R42, 0x8, RZ ;  /* 0x000000082a237810 */ /* 0x000fc60007f3e0ff */
[----:B------:R-:W-:Y:S02]  /*98f0*/  HADD2.F32 R34, -RZ, R34.H0_H0 ;  /* 0x20000022ff227230 */ /* 0x000fe40000004100 */
[----:B------:R-:W-:-:S03]  /*9900*/  IMAD.X R44, RZ, RZ, R37, P1 ;  /* 0x000000ffff2c7224 */ /* 0x000fc600008e0625 */
[----:B------:R-:W-:Y:S01]  /*9910*/  FMUL R34, R34, UR23 ;  /* 0x0000001722227c20 */ /* 0x000fe20008400000 */
[----:B------:R-:W-:-:S03]  /*9920*/  IMAD R44, R44, UR6, RZ ;  /* 0x000000062c2c7c24 */ /* 0x000fc6000f8e02ff */
[----:B------:R-:W-:Y:S01]  /*9930*/  FFMA R34, R227, UR22, R34 ;  /* 0x00000016e3227c23 */ /* 0x000fe20008000022 */
[----:B------:R-:W-:-:S04]  /*9940*/  IMAD R45, R35, UR7, R44 ;  /* 0x00000007232d7c24 */ /* 0x000fc8000f8e022c */
[----:B------:R-:W-:Y:S02]  /*9950*/  F2FP.SATFINITE.E4M3.F32.PACK_AB_MERGE_C R47, RZ, R34, RZ ;  /* 0x00000022ff2f723e */ /* 0x000fe400048070ff */
[----:B------:R-:W-:-:S03]  /*9960*/  PRMT R34, RZ, 0x7610, R34 ;  /* 0x00007610ff227816 */ /* 0x000fc60000000022 */
[----:B------:R1:W-:Y:S01]  /*9970*/  @!P2 STG.E.U8 desc[UR20][R32.64], R47 ;  /* 0x0000002f2000a986 */ /* 0x0003e2000c101114 */
[----:B------:R-:W-:Y:S05]  /*9980*/  @P4 BRA `(.L_x_37) ;  /* 0x0000000000044947 */ /* 0x000fea0003800000 */
[----:B------:R2:W5:Y:S02]  /*9990*/  LDG.E.U8 R34, desc[UR20][R24.64+0x1] ;  /* 0x0000011418227981 */ /* 0x000564000c1e1100 */
.L_x_37:
[----:B------:R-:W-:Y:S05]  /*99a0*/  BSYNC B1 ;  /* 0x0000000000017941 */ /* 0x000fea0003800000 */
.L_x_36:
[----:B-----5:R-:W-:Y:S01]  /*99b0*/  LOP3.LUT R44, R34, 0xff, RZ, 0xc0, !PT ;  /* 0x000000ff222c7812 */ /* 0x020fe200078ec0ff */
[----:B------:R-:W-:Y:S01]  /*99c0*/  IMAD.WIDE.U32 R34, R35, UR6, R38 ;  /* 0x0000000623227c25 */ /* 0x000fe2000f8e0026 */
[----:B------:R-:W-:Y:S02]  /*99d0*/  BSSY B1, `(.L_x_38) ;  /* 0x000000e000017945 */ /* 0x000fe40003800000 */
[----:B------:R-:W-:Y:S02]  /*99e0*/  F2FP.F16.E4M3.UNPACK_B R44, R44 ;  /* 0x0000002cff2c723e */ /* 0x000fe400020006ff */
[----:B------:R-:W-:-:S03]  /*99f0*/  IADD3 R34, P1, R34, UR10, RZ ;  /* 0x0000000a22227c10 */ /* 0x000fc6000ff3e0ff */
[----:B------:R-:W-:Y:S01]  /*9a00*/  HADD2.F32 R44, -RZ, R44.H0_H0 ;  /* 0x2000002cff2c7230 */ /* 0x000fe20000004100 */
[----:B------:R-:W-:Y:S02]  /*9a10*/  IADD3.X R35, R35, UR11, R45, P1, !PT ;  /* 0x0000000b23237c10 */ /* 0x000fe40008ffe42d */
[----:B------:R-:W-:Y:S02]  /*9a20*/  ISETP.GE.AND P1, PT, R41, 0x9, PT ;  /* 0x000000092900780c */ /* 0x000fe40003f26270 */
[----:B------:R-:W-:Y:S01]  /*9a30*/  FMUL R45, R44, UR23 ;  /* 0x000000172c2d7c20 */ /* 0x000fe20008400000 */
[----:B------:R-:W-:Y:S02]  /*9a40*/  PRMT R44, RZ, 0x7610, R44 ;  /* 0x00007610ff2c7816 */ /* 0x000fe4000000002c */
[----:B------:R-:W-:Y:S01]  /*9a50*/  ISETP.LT.OR P2, PT, R40, 0x1, !P1 ;  /* 0x000000012800780c */ /* 0x000fe20004f41670 */
[----:B------:R-:W-:-:S05]  /*9a60*/  FFMA R45, R226, UR22, R45 ;  /* 0x00000016e22d7c23 */ /* 0x000fca000800002d */
[----:B------:R-:W-:-:S05]  /*9a70*/  F2FP.SATFINITE.E4M3.F32.PACK_AB_MERGE_C R45, RZ, R45, RZ ;  /* 0x0000002dff2d723e */ /* 0x000fca00048070ff */
[----:B------:R4:W-:Y:S02]  /*9a80*/  @!P4 STG.E.U8 desc[UR20][R32.64+0x1], R45 ;  /* 0x0000012d2000c986 */ /* 0x0009e4000c101114 */
[----:B------:R-:W-:Y:S05]  /*9a90*/  @P2 BRA `(.L_x_39) ;  /* 0x0000000000042947 */ /* 0x000fea0003800000 */
[----:B------:R0:W5:Y:S02]  /*9aa0*/  LDG.E.U8 R44, desc[UR20][R34.64] ;  /* 0x00000014222c7981 */ /* 0x000164000c1e1100 */
.L_x_39:
[----:B------:R-:W-:Y:S05]  /*9ab0*/  BSYNC B1 ;  /* 0x0000000000017941 */ /* 0x000fea0003800000 */
.L_x_38:
[----:B-----5:R-:W-:Y:S01]  /*9ac0*/  LOP3.LUT R44, R44, 0xff, RZ, 0xc0, !PT ;  /* 0x000000ff2c2c7812 */ /* 0x020fe200078ec0ff */
[----:B------:R-:W-:Y:S01]  /*9ad0*/  BSSY B1, `(.L_x_40) ;  /* 0x000000b000017945 */ /* 0x000fe20003800000 */
[----:B------:R-:W-:Y:S02]  /*9ae0*/  ISETP.LT.OR P4, PT, R40, 0x2, !P1 ;  /* 0x000000022800780c */ /* 0x000fe40004f81670 */
[----:B------:R-:W-:-:S05]  /*9af0*/  F2FP.F16.E4M3.UNPACK_B R44, R44 ;  /* 0x0000002cff2c723e */ /* 0x000fca00020006ff */
[----:B------:R-:W-:-:S05]  /*9b00*/  HADD2.F32 R44, -RZ, R44.H0_H0 ;  /* 0x2000002cff2c7230 */ /* 0x000fca0000004100 */
[----:B------:R-:W-:-:S04]  /*9b10*/  FMUL R44, R44, UR23 ;  /* 0x000000172c2c7c20 */ /* 0x000fc80008400000 */
[----:B------:R-:W-:-:S05]  /*9b20*/  FFMA R44, R225, UR22, R44 ;  /* 0x00000016e12c7c23 */ /* 0x000fca000800002c */
[----:B----4-:R-:W-:Y:S02]  /*9b30*/  F2FP.SATFINITE.E4M3.F32.PACK_AB_MERGE_C R45, RZ, R44, RZ ;  /* 0x0000002cff2d723e */ /* 0x010fe400048070ff */
[----:B------:R-:W-:-:S03]  /*9b40*/  PRMT R44, RZ, 0x7610, R44 ;  /* 0x00007610ff2c7816 */ /* 0x000fc6000000002c */
[----:B------:R4:W-:Y:S01]  /*9b50*/  @!P2 STG.E.U8 desc[UR20][R30.64], R45 ;  /* 0x0000002d1e00a986 */ /* 0x0009e2000c101114 */
[----:B------:R-:W-:Y:S05]  /*9b60*/  @P4 BRA `(.L_x_41) ;  /* 0x0000000000044947 */ /* 0x000fea0003800000 */
[----:B------:R0:W5:Y:S02]  /*9b70*/  LDG.E.U8 R44, desc[UR20][R34.64+0x1] ;  /* 0x00000114222c7981 */ /* 0x000164000c1e1100 */
.L_x_41:
[----:B------:R-:W-:Y:S05]  /*9b80*/  BSYNC B1 ;  /* 0x0000000000017941 */ /* 0x000fea0003800000 */
.L_x_40:
[----:B-----5:R-:W-:Y:S01]  /*9b90*/  LOP3.LUT R44, R44, 0xff, RZ, 0xc0, !PT ;  /* 0x000000ff2c2c7812 */ /* 0x020fe200078ec0ff */
[----:B------:R-:W-:Y:S01]  /*9ba0*/  BSSY B1, `(.L_x_42) ;  /* 0x000000b000017945 */ /* 0x000fe20003800000 */
[----:B------:R-:W-:Y:S02]  /*9bb0*/  ISETP.LT.OR P2, PT, R40, 0x9, !P0 ;  /* 0x000000092800780c */ /* 0x000fe40004741670 */
[----:B------:R-:W-:-:S05]  /*9bc0*/  F2FP.F16.E4M3.UNPACK_B R44, R44 ;  /* 0x0000002cff2c723e */ /* 0x000fca00020006ff */
[----:B------:R-:W-:-:S05]  /*9bd0*/  HADD2.F32 R44, -RZ, R44.H0_H0 ;  /* 0x2000002cff2c7230 */ /* 0x000fca0000004100 */
[----:B----4-:R-:W-:Y:S01]  /*9be0*/  FMUL R45, R44, UR23 ;  /* 0x000000172c2d7c20 */ /* 0x010fe20008400000 */
[----:B------:R-:W-:-:S03]  /*9bf0*/  PRMT R44, RZ, 0x7610, R44 ;  /* 0x00007610ff2c7816 */ /* 0x000fc6000000002c */
[----:B------:R-:W-:-:S05]  /*9c00*/  FFMA R45, R224, UR22, R45 ;  /* 0x00000016e02d7c23 */ /* 0x000fca000800002d */
[----:B------:R-:W-:-:S05]  /*9c10*/  F2FP.SATFINITE.E4M3.F32.PACK_AB_MERGE_C R45, RZ, R45, RZ ;  /* 0x0000002dff2d723e */ /* 0x000fca00048070ff */
[----:B------:R4:W-:Y:S01]  /*9c20*/  @!P4 STG.E.U8 desc[UR20][R30.64+0x1], R45 ;  /* 0x0000012d1e00c986 */ /* 0x0009e2000c101114 */
[----:B------:R-:W-:Y:S05]  /*9c30*/  @P2 BRA `(.L_x_43) ;  /* 0x0000000000042947 */ /* 0x000fea0003800000 */
[----:B------:R0:W5:Y:S02]  /*9c40*/  LDG.E.U8 R44, desc[UR20][R24.64+0x8] ;  /* 0x00000814182c7981 */ /* 0x000164000c1e1100 */
.L_x_43:
[----:B------:R-:W-:Y:S05]  /*9c50*/  BSYNC B1 ;  /* 0x0000000000017941 */ /* 0x000fea0003800000 */
.L_x_42:
        /* <DEDUP_REMOVED lines=12> */
.L_x_45:
[----:B------:R-:W-:Y:S05]  /*9d20*/  BSYNC B1 ;  /* 0x0000000000017941 */ /* 0x000fea0003800000 */
.L_x_44:
        /* <DEDUP_REMOVED lines=12> */
.L_x_47:
[----:B------:R-:W-:Y:S05]  /*9df0*/  BSYNC B1 ;  /* 0x0000000000017941 */ /* 0x000fea0003800000 */
.L_x_46:
        /* <DEDUP_REMOVED lines=12> */
.L_x_49:
[----:B------:R-:W-:Y:S05]  /*9ec0*/  BSYNC B1 ;  /* 0x0000000000017941 */ /* 0x000fea0003800000 */
.L_x_48:
        /* <DEDUP_REMOVED lines=12> */
.L_x_51:
[----:B------:R-:W-:Y:S05]  /*9f90*/  BSYNC B1 ;  /* 0x0000000000017941 */ /* 0x000fea0003800000 */
.L_x_50:
        /* <DEDUP_REMOVED lines=12> */
.L_x_53:
[----:B------:R-:W-:Y:S05]  /*a060*/  BSYNC B1 ;  /* 0x0000000000017941 */ /* 0x000fea0003800000 */
.L_x_52:
        /* <DEDUP_REMOVED lines=12> */
.L_x_55:
[----:B------:R-:W-:Y:S05]  /*a130*/  BSYNC B1 ;  /* 0x0000000000017941 */ /* 0x000fea0003800000 */
.L_x_54:
        /* <DEDUP_REMOVED lines=12> */
.L_x_57:
[----:B------:R-:W-:Y:S05]  /*a200*/  BSYNC B1 ;  /* 0x0000000000017941 */ /* 0x000fea0003800000 */
.L_x_56:
        /* <DEDUP_REMOVED lines=12> */
.L_x_59:
[----:B------:R-:W-:Y:S05]  /*a2d0*/  BSYNC B1 ;  /* 0x0000000000017941 */ /* 0x000fea0003800000 */
.L_x_58:
[----:B-----5:R-:W-:Y:S01]  /*a2e0*/  LOP3.LUT R44, R44, 0xff, RZ, 0xc0, !PT ;  /* 0x000000ff2c2c7812 */ /* 0x020fe200078ec0ff */
[----:B------:R-:W-:Y:S01]  /*a2f0*/  BSSY B1, `(.L_x_60) ;  /* 0x000000b000017945 */ /* 0x000fe20003800000 */
[----:B------:R-:W-:Y:S02]  /*a300*/  ISETP.LT.OR P4, PT, R40, 0x1a, !P0 ;  /* 0x0000001a2800780c */ /* 0x000fe40004781670 */
[----:B------:R-:W-:-:S05]  /*a310*/  F2FP.F16.E4M3.UNPACK_B R44, R44 ;  /* 0x0000002cff2c723e */ /* 0x000fca00020006ff */
[----:B------:R-:W-:-:S05]  /*a320*/  HADD2.F32 R44, -RZ, R44.H0_H0 ;  /* 0x2000002cff2c7230 */ /* 0x000fca0000004100 */
[----:B------:R-:W-:-:S04]  /*a330*/  FMUL R44, R44, UR23 ;  /* 0x000000172c2c7c20 */ /* 0x000fc80008400000 */
[----:B------:R-:W-:Y:S01]  /*a340*/  FFMA R44, R23, UR22, R44 ;  /* 0x00000016172c7c23 */ /* 0x000fe2000800002c */
[----:B------:R-:W-:-:S04]  /*a350*/  PRMT R23, RZ, 0x7610, R23 ;  /* 0x00007610ff177816 */ /* 0x000fc80000000017 */
[----:B----4-:R-:W-:-:S05]  /*a360*/  F2FP.SATFINITE.E4M3.F32.PACK_AB_MERGE_C R45, RZ, R44, RZ ;  /* 0x0000002cff2d723e */ /* 0x010fca00048070ff */
[----:B------:R4:W-:Y:S01]  /*a370*/  @!P2 STG.E.U8 desc[UR20][R32.64+0x18], R45 ;  /* 0x0000182d2000a986 */ /* 0x0009e2000c101114 */
[----:B------:R-:W-:Y:S05]  /*a380*/  @P4 BRA `(.L_x_61) ;  /* 0x0000000000044947 */ /* 0x000fea0003800000 */
[----:B------:R0:W5:Y:S02]  /*a390*/  LDG.E.U8 R23, desc[UR20][R24.64+0x19] ;  /* 0x0000191418177981 */ /* 0x000164000c1e1100 */
.L_x_61:
[----:B------:R-:W-:Y:S05]  /*a3a0*/  BSYNC B1 ;  /* 0x0000000000017941 */ /* 0x000fea0003800000 */
.L_x_60:
        /* <DEDUP_REMOVED lines=8> */
[----:B------:R-:W-:-:S05]  /*a430*/  F2FP.SATFINITE.E4M3.F32.PACK_AB_MERGE_C R23, RZ, R23, RZ ;  /* 0x00000017ff17723e */ /* 0x000fca00048070ff */
[----:B------:R0:W-:Y:S01]  /*a440*/  @!P4 STG.E.U8 desc[UR20][R32.64+0x19], R23 ;  /* 0x000019172000c986 */ /* 0x0001e2000c101114 */
[----:B------:R-:W-:Y:S05]  /*a450*/  @P2 BRA `(.L_x_63) ;  /* 0x0000000000042947 */ /* 0x000fea0003800000 */
[----:B------:R0:W5:Y:S02]  /*a460*/  LDG.E.U8 R22, desc[UR20][R34.64+0x18] ;  /* 0x0000181422167981 */ /* 0x000164000c1e1100 */
.L_x_63:
[----:B------:R-:W-:Y:S05]  /*a470*/  BSYNC B1 ;  /* 0x0000000000017941 */ /* 0x000fea0003800000 */
.L_x_62:
        /* <DEDUP_REMOVED lines=8> */
[----:B0-----:R-:W-:-:S05]  /*a500*/  F2FP.SATFINITE.E4M3.F32.PACK_AB_MERGE_C R23, RZ, R22, RZ ;  /* 0x00000016ff17723e */ /* 0x001fca00048070ff */
[----:B------:R0:W-:Y:S01]  /*a510*/  @!P2 STG.E.U8 desc[UR20][R30.64+0x18], R23 ;  /* 0x000018171e00a986 */ /* 0x0001e2000c101114 */
[----:B------:R-:W-:Y:S05]  /*a520*/  @P4 BRA `(.L_x_65) ;  /* 0x0000000000044947 */ /* 0x000fea0003800000 */
[----:B------:R0:W5:Y:S02]  /*a530*/  LDG.E.U8 R21, desc[UR20][R34.64+0x19] ;  /* 0x0000191422157981 */ /* 0x000164000c1e1100 */
.L_x_65:
[----:B------:R-:W-:Y:S05]  /*a540*/  BSYNC B1 ;  /* 0x0000000000017941 */ /* 0x000fea0003800000 */
.L_x_64:
        /* <DEDUP_REMOVED lines=12> */
.L_x_67:
[----:B------:R-:W-:Y:S05]  /*a610*/  BSYNC B1 ;  /* 0x0000000000017941 */ /* 0x000fea0003800000 */
.L_x_66:
        /* <DEDUP_REMOVED lines=12> */
.L_x_69:
[----:B------:R-:W-:Y:S05]  /*a6e0*/  BSYNC B1 ;  /* 0x0000000000017941 */ /* 0x000fea0003800000 */
.L_x_68:
        /* <DEDUP_REMOVED lines=12> */
.L_x_71:
[----:B------:R-:W-:Y:S05]  /*a7b0*/  BSYNC B1 ;  /* 0x0000000000017941 */ /* 0x000fea0003800000 */
.L_x_70:
        /* <DEDUP_REMOVED lines=12> */
.L_x_73:
[----:B------:R-:W-:Y:S05]  /*a880*/  BSYNC B1 ;  /* 0x0000000000017941 */ /* 0x000fea0003800000 */
.L_x_72:
        /* <DEDUP_REMOVED lines=12> */
.L_x_75:
[----:B------:R-:W-:Y:S05]  /*a950*/  BSYNC B1 ;  /* 0x0000000000017941 */ /* 0x000fea0003800000 */
.L_x_74:
        /* <DEDUP_REMOVED lines=12> */
.L_x_77:
[----:B------:R-:W-:Y:S05]  /*aa20*/  BSYNC B1 ;  /* 0x0000000000017941 */ /* 0x000fea0003800000 */
.L_x_76:
        /* <DEDUP_REMOVED lines=12> */
.L_x_79:
[----:B------:R-:W-:Y:S05]  /*aaf0*/  BSYNC B1 ;  /* 0x0000000000017941 */ /* 0x000fea0003800000 */
.L_x_78:
        /* <DEDUP_REMOVED lines=12> */
.L_x_81:
[----:B------:R-:W-:Y:S05]  /*abc0*/  BSYNC B1 ;  /* 0x0000000000017941 */ /* 0x000fea0003800000 */
.L_x_80:
        /* <DEDUP_REMOVED lines=12> */
.L_x_83:
[----:B------:R-:W-:Y:S05]  /*ac90*/  BSYNC B1 ;  /* 0x0000000000017941 */ /* 0x000fea0003800000 */
.L_x_82:
        /* <DEDUP_REMOVED lines=12> */
.L_x_85:
[----:B------:R-:W-:Y:S05]  /*ad60*/  BSYNC B1 ;  /* 0x0000000000017941 */ /* 0x000fea0003800000 */
.L_x_84:
        /* <DEDUP_REMOVED lines=12> */
.L_x_87:
[----:B------:R-:W-:Y:S05]  /*ae30*/  BSYNC B1 ;  /* 0x0000000000017941 */ /* 0x000fea0003800000 */
.L_x_86:
        /* <DEDUP_REMOVED lines=12> */
.L_x_89:
[----:B------:R-:W-:Y:S05]  /*af00*/  BSYNC B1 ;  /* 0x0000000000017941 */ /* 0x000fea0003800000 */
.L_x_88:
        /* <DEDUP_REMOVED lines=12> */
.L_x_91:
[----:B------:R-:W-:Y:S05]  /*afd0*/  BSYNC B1 ;  /* 0x0000000000017941 */ /* 0x000fea0003800000 */
.L_x_90:
        /* <DEDUP_REMOVED lines=12> */
.L_x_93:
[----:B------:R-:W-:Y:S05]  /*b0a0*/  BSYNC B1 ;  /* 0x0000000000017941 */ /* 0x000fea0003800000 */
.L_x_92:
        /* <DEDUP_REMOVED lines=12> */
.L_x_95:
[----:B------:R-:W-:Y:S05]  /*b170*/  BSYNC B1 ;  /* 0x0000000000017941 */ /* 0x000fea0003800000 */
.L_x_94:
        /* <DEDUP_REMOVED lines=12> */
.L_x_97:
[----:B------:R-:W-:Y:S05]  /*b240*/  BSYNC B1 ;  /* 0x0000000000017941 */ /* 0x000fea0003800000 */
.L_x_96:
        /* <DEDUP_REMOVED lines=12> */
.L_x_99:
[----:B------:R-:W-:Y:S05]  /*b310*/  BSYNC B1 ;  /* 0x0000000000017941 */ /* 0x000fea0003800000 */
.L_x_98:
        /* <DEDUP_REMOVED lines=12> */
.L_x_101:
[----:B------:R-:W-:Y:S05]  /*b3e0*/  BSYNC B1 ;  /* 0x0000000000017941 */ /* 0x000fea0003800000 */
.L_x_100:
        /* <DEDUP_REMOVED lines=12> */
.L_x_103:
[----:B------:R-:W-:Y:S05]  /*b4b0*/  BSYNC B1 ;  /* 0x0000000000017941 */ /* 0x000fea0003800000 */
.L_x_102:
[----:B-----5:R-:W-:Y:S01]  /*b4c0*/  LOP3.LUT R2, R2, 0xff, RZ, 0xc0, !PT ;  /* 0x000000ff02027812 */ /* 0x020fe200078ec0ff */
[----:B------:R-:W-:Y:S01]  /*b4d0*/  BSSY B1, `(.L_x_104) ;  /* 0x000000b000017945 */ /* 0x000fe20003800000 */
[----:B------:R-:W-:Y:S02]  /*b4e0*/  ISETP.LT.OR P4, PT, R40, 0x42, !P1 ;  /* 0x000000422800780c */ /* 0x000fe40004f81670 */
[----:B------:R-:W-:-:S05]  /*b4f0*/  F2FP.F16.E4M3.UNPACK_B R2, R2 ;  /* 0x00000002ff02723e */ /* 0x000fca00020006ff */
[----:B------:R-:W-:-:S05]  /*b500*/  HADD2.F32 R2, -RZ, R2.H0_H0 ;  /* 0x20000002ff027230 */ /* 0x000fca0000004100 */
[----:B0-----:R-:W-:-:S04]  /*b510*/  FMUL R3, R2, UR23 ;  /* 0x0000001702037c20 */ /* 0x001fc80008400000 */
[----:B------:R-:W-:Y:S01]  /*b520*/  FFMA R3, R0, UR22, R3 ;  /* 0x0000001600037c23 */ /* 0x000fe20008000003 */
[----:B------:R-:W-:-:S04]  /*b530*/  PRMT R0, RZ, 0x7610, R0 ;  /* 0x00007610ff007816 */ /* 0x000fc80000000000 */
[----:B------:R-:W-:-:S05]  /*b540*/  F2FP.SATFINITE.E4M3.F32.PACK_AB_MERGE_C R3, RZ, R3, RZ ;  /* 0x00000003ff03723e */ /* 0x000fca00048070ff */
[----:B------:R0:W-:Y:S01]  /*b550*/  @!P2 STG.E.U8 desc[UR20][R30.64+0x40], R3 ;  /* 0x000040031e00a986 */ /* 0x0001e2000c101114 */
[----:B------:R-:W-:Y:S05]  /*b560*/  @P4 BRA `(.L_x_105) ;  /* 0x0000000000044947 */ /* 0x000fea0003800000 */
[----:B------:R0:W5:Y:S02]  /*b570*/  LDG.E.U8 R0, desc[UR20][R34.64+0x41] ;  /* 0x0000411422007981 */ /* 0x000164000c1e1100 */
.L_x_105:
[----:B------:R-:W-:Y:S05]  /*b580*/  BSYNC B1 ;  /* 0x0000000000017941 */ /* 0x000fea0003800000 */
.L_x_104:
[----:B------:R-:W2:Y:S01]  /*b590*/  LDL.LU R2, [R1] ;  /* 0x0000000001027983 */ /* 0x000ea20000300800 */
[----:B-----5:R-:W-:Y:S01]  /*b5a0*/  LOP3.LUT R0, R0, 0xff, RZ, 0xc0, !PT ;  /* 0x000000ff00007812 */ /* 0x020fe200078ec0ff */
[----:B------:R-:W-:Y:S01]  /*b5b0*/  BSSY B1, `(.L_x_106) ;  /* 0x000000b000017945 */ /* 0x000fe20003800000 */
[----:B------:R-:W-:Y:S02]  /*b5c0*/  ISETP.LT.OR P2, PT, R40, 0x49, !P0 ;  /* 0x000000492800780c */ /* 0x000fe40004741670 */
[----:B------:R-:W-:-:S05]  /*b5d0*/  F2FP.F16.E4M3.UNPACK_B R0, R0 ;  /* 0x00000000ff00723e */ /* 0x000fca00020006ff */
[----:B------:R-:W-:-:S05]  /*b5e0*/  HADD2.F32 R0, -RZ, R0.H0_H0 ;  /* 0x20000000ff007230 */ /* 0x000fca0000004100 */
[----:B------:R-:W-:-:S04]  /*b5f0*/  FMUL R0, R0, UR23 ;  /* 0x0000001700007c20 */ /* 0x000fc80008400000 */
[----:B--2---:R-:W-:-:S05]  /*b600*/  FFMA R0, R2, UR22, R0 ;  /* 0x0000001602007c23 */ /* 0x004fca0008000000 */
[----:B0-----:R-:W-:Y:S02]  /*b610*/  F2FP.SATFINITE.E4M3.F32.PACK_AB_MERGE_C R3, RZ, R0, RZ ;  /* 0x00000000ff03723e */ /* 0x001fe400048070ff */
[----:B------:R-:W-:-:S03]  /*b620*/  PRMT R0, RZ, 0x7610, R0 ;  /* 0x00007610ff007816 */ /* 0x000fc60000000000 */
[----:B------:R0:W-:Y:S01]  /*b630*/  @!P4 STG.E.U8 desc[UR20][R30.64+0x41], R3 ;  /* 0x000041031e00c986 */ /* 0x0001e2000c101114 */
[----:B------:R-:W-:Y:S05]  /*b640*/  @P2 BRA `(.L_x_107) ;  /* 0x0000000000042947 */ /* 0x000fea0003800000 */
[----:B------:R2:W5:Y:S02]  /*b650*/  LDG.E.U8 R0, desc[UR20][R24.64+0x48] ;  /* 0x0000481418007981 */ /* 0x000564000c1e1100 */
.L_x_107:
[----:B------:R-:W-:Y:S05]  /*b660*/  BSYNC B1 ;  /* 0x0000000000017941 */ /* 0x000fea0003800000 */
.L_x_106:
[----:B------:R-:W3:Y:S01]  /*b670*/  LDL.LU R2, [R1+0x4] ;  /* 0x0000040001027983 */ /* 0x000ee20000300800 */
[----:B-----5:R-:W-:Y:S01]  /*b680*/  LOP3.LUT R0, R0, 0xff, RZ, 0xc0, !PT ;  /* 0x000000ff00007812 */ /* 0x020fe200078ec0ff */
[----:B------:R-:W-:Y:S01]  /*b690*/  BSSY B1, `(.L_x_108) ;  /* 0x000000b000017945 */ /* 0x000fe20003800000 */
[----:B------:R-:W-:Y:S02]  /*b6a0*/  ISETP.LT.OR P4, PT, R40, 0x4a, !P0 ;  /* 0x0000004a2800780c */ /* 0x000fe40004781670 */
[----:B------:R-:W-:-:S05]  /*b6b0*/  F2FP.F16.E4M3.UNPACK_B R0, R0 ;  /* 0x00000000ff00723e */ /* 0x000fca00020006ff */
[----:B------:R-:W-:-:S05]  /*b6c0*/  HADD2.F32 R0, -RZ, R0.H0_H0 ;  /* 0x20000000ff007230 */ /* 0x000fca0000004100 */
[----:B------:R-:W-:-:S04]  /*b6d0*/  FMUL R0, R0, UR23 ;  /* 0x0000001700007c20 */ /* 0x000fc80008400000 */
[----:B---3--:R-:W-:-:S05]  /*b6e0*/  FFMA R0, R2, UR22, R0 ;  /* 0x0000001602007c23 */ /* 0x008fca0008000000 */
[----:B0-----:R-:W-:Y:S02]  /*b6f0*/  F2FP.SATFINITE.E4M3.F32.PACK_AB_MERGE_C R3, RZ, R0, RZ ;  /* 0x00000000ff03723e */ /* 0x001fe400048070ff */
[----:B------:R-:W-:-:S03]  /*b700*/  PRMT R0, RZ, 0x7610, R0 ;  /* 0x00007610ff007816 */ /* 0x000fc60000000000 */
[----:B------:R0:W-:Y:S01]  /*b710*/  @!P2 STG.E.U8 desc[UR20][R32.64+0x48], R3 ;  /* 0x000048032000a986 */ /* 0x0001e2000c101114 */
[----:B------:R-:W-:Y:S05]  /*b720*/  @P4 BRA `(.L_x_109) ;  /* 0x0000000000044947 */ /* 0x000fea0003800000 */
[----:B------:R3:W5:Y:S02]  /*b730*/  LDG.E.U8 R0, desc[UR20][R24.64+0x49] ;  /* 0x0000491418007981 */ /* 0x000764000c1e1100 */
.L_x_109:
[----:B------:R-:W-:Y:S05]  /*b740*/  BSYNC B1 ;  /* 0x0000000000017941 */ /* 0x000fea0003800000 */
.L_x_108:
[----:B------:R-:W2:Y:S01]  /*b750*/  LDL.LU R2, [R1+0x8] ;  /* 0x0000080001027983 */ /* 0x000ea20000300800 */
        /* <DEDUP_REMOVED lines=12> */
.L_x_111:
[----:B------:R-:W-:Y:S05]  /*b820*/  BSYNC B1 ;  /* 0x0000000000017941 */ /* 0x000fea0003800000 */
.L_x_110:
        /* <DEDUP_REMOVED lines=13> */
.L_x_113:
[----:B------:R-:W-:Y:S05]  /*b900*/  BSYNC B1 ;  /* 0x0000000000017941 */ /* 0x000fea0003800000 */
.L_x_112:
        /* <DEDUP_REMOVED lines=13> */
.L_x_115:
[----:B------:R-:W-:Y:S05]  /*b9e0*/  BSYNC B1 ;  /* 0x0000000000017941 */ /* 0x000fea0003800000 */
.L_x_114:
        /* <DEDUP_REMOVED lines=13> */
.L_x_117:
[----:B------:R-:W-:Y:S05]  /*bac0*/  BSYNC B1 ;  /* 0x0000000000017941 */ /* 0x000fea0003800000 */
.L_x_116:
        /* <DEDUP_REMOVED lines=13> */
.L_x_119:
[----:B------:R-:W-:Y:S05]  /*bba0*/  BSYNC B1 ;  /* 0x0000000000017941 */ /* 0x000fea0003800000 */
.L_x_118:
        /* <DEDUP_REMOVED lines=13> */
.L_x_121:
[----:B------:R-:W-:Y:S05]  /*bc80*/  BSYNC B1 ;  /* 0x0000000000017941 */ /* 0x000fea0003800000 */
.L_x_120:
        /* <DEDUP_REMOVED lines=13> */
.L_x_123:
[----:B------:R-:W-:Y:S05]  /*bd60*/  BSYNC B1 ;  /* 0x0000000000017941 */ /* 0x000fea0003800000 */
.L_x_122:
        /* <DEDUP_REMOVED lines=13> */
.L_x_125:
[----:B------:R-:W-:Y:S05]  /*be40*/  BSYNC B1 ;  /* 0x0000000000017941 */ /* 0x000fea0003800000 */
.L_x_124:
        /* <DEDUP_REMOVED lines=13> */
.L_x_127:
[----:B------:R-:W-:Y:S05]  /*bf20*/  BSYNC B1 ;  /* 0x0000000000017941 */ /* 0x000fea0003800000 */
.L_x_126:
        /* <DEDUP_REMOVED lines=13> */
.L_x_129:
[----:B------:R-:W-:Y:S05]  /*c000*/  BSYNC B1 ;  /* 0x0000000000017941 */ /* 0x000fea0003800000 */
.L_x_128:
        /* <DEDUP_REMOVED lines=13> */
.L_x_131:
[----:B------:R-:W-:Y:S05]  /*c0e0*/  BSYNC B1 ;  /* 0x0000000000017941 */ /* 0x000fea0003800000 */
.L_x_130:
        /* <DEDUP_REMOVED lines=13> */
.L_x_133:
[----:B------:R-:W-:Y:S05]  /*c1c0*/  BSYNC B1 ;  /* 0x0000000000017941 */ /* 0x000fea0003800000 */
.L_x_132:
        /* <DEDUP_REMOVED lines=13> */
.L_x_135:
[----:B------:R-:W-:Y:S05]  /*c2a0*/  BSYNC B1 ;  /* 0x0000000000017941 */ /* 0x000fea0003800000 */
.L_x_134:
        /* <DEDUP_REMOVED lines=13> */
.L_x_137:
[----:B------:R-:W-:Y:S05]  /*c380*/  BSYNC B1 ;  /* 0x0000000000017941 */ /* 0x000fea0003800000 */
.L_x_136:
        /* <DEDUP_REMOVED lines=13> */
.L_x_139:
[----:B------:R-:W-:Y:S05]  /*c460*/  BSYNC B1 ;  /* 0x0000000000017941 */ /* 0x000fea0003800000 */
.L_x_138:
        /* <DEDUP_REMOVED lines=13> */
.L_x_141:
[----:B------:R-:W-:Y:S05]  /*c540*/  BSYNC B1 ;  /* 0x0000000000017941 */ /* 0x000fea0003800000 */
.L_x_140:
        /* <DEDUP_REMOVED lines=13> */
.L_x_143:
[----:B------:R-:W-:Y:S05]  /*c620*/  BSYNC B1 ;  /* 0x0000000000017941 */ /* 0x000fea0003800000 */
.L_x_142:
        /* <DEDUP_REMOVED lines=13> */
.L_x_145:
[----:B------:R-:W-:Y:S05]  /*c700*/  BSYNC B1 ;  /* 0x0000000000017941 */ /* 0x000fea0003800000 */
.L_x_144:
        /* <DEDUP_REMOVED lines=13> */
.L_x_147:
[----:B------:R-:W-:Y:S05]  /*c7e0*/  BSYNC B1 ;  /* 0x0000000000017941 */ /* 0x000fea0003800000 */
.L_x_146:
        /* <DEDUP_REMOVED lines=13> */
.L_x_149:
[----:B------:R-:W-:Y:S05]  /*c8c0*/  BSYNC B1 ;  /* 0x0000000000017941 */ /* 0x000fea0003800000 */
.L_x_148:
        /* <DEDUP_REMOVED lines=13> */
.L_x_151:
[----:B------:R-:W-:Y:S05]  /*c9a0*/  BSYNC B1 ;  /* 0x0000000000017941 */ /* 0x000fea0003800000 */
.L_x_150:
        /* <DEDUP_REMOVED lines=13> */
.L_x_153:
[----:B------:R-:W-:Y:S05]  /*ca80*/  BSYNC B1 ;  /* 0x0000000000017941 */ /* 0x000fea0003800000 */
.L_x_152:
        /* <DEDUP_REMOVED lines=13> */
.L_x_155:
[----:B------:R-:W-:Y:S05]  /*cb60*/  BSYNC B1 ;  /* 0x0000000000017941 */ /* 0x000fea0003800000 */
.L_x_154:
        /* <DEDUP_REMOVED lines=13> */
.L_x_157:
[----:B------:R-:W-:Y:S05]  /*cc40*/  BSYNC B1 ;  /* 0x0000000000017941 */ /* 0x000fea0003800000 */
.L_x_156:
        /* <DEDUP_REMOVED lines=13> */
.L_x_159:
[----:B------:R-:W-:Y:S05]  /*cd20*/  BSYNC B1 ;  /* 0x0000000000017941 */ /* 0x000fea0003800000 */
.L_x_158:
        /* <DEDUP_REMOVED lines=13> */
.L_x_161:
[----:B------:R-:W-:Y:S05]  /*ce00*/  BSYNC B1 ;  /* 0x0000000000017941 */ /* 0x000fea0003800000 */
.L_x_160:
        /* <DEDUP_REMOVED lines=13> */
.L_x_163:
[----:B------:R-:W-:Y:S05]  /*cee0*/  BSYNC B1 ;  /* 0x0000000000017941 */ /* 0x000fea0003800000 */
.L_x_162:
        /* <DEDUP_REMOVED lines=13> */
.L_x_165:
[----:B------:R-:W-:Y:S05]  /*cfc0*/  BSYNC B1 ;  /* 0x0000000000017941 */ /* 0x000fea0003800000 */
.L_x_164:
        /* <DEDUP_REMOVED lines=13> */
.L_x_167:
[----:B------:R-:W-:Y:S05]  /*d0a0*/  BSYNC B1 ;  /* 0x0000000000017941 */ /* 0x000fea0003800000 */
.L_x_166:
        /* <DEDUP_REMOVED lines=13> */
.L_x_169:
[----:B------:R-:W-:Y:S05]  /*d180*/  BSYNC B1 ;  /* 0x0000000000017941 */ /* 0x000fea0003800000 */
.L_x_168:
        /* <DEDUP_REMOVED lines=13> */
.L_x_171:
[----:B------:R-:W-:Y:S05]  /*d260*/  BSYNC B1 ;  /* 0x0000000000017941 */ /* 0x000fea0003800000 */
.L_x_170:
        /* <DEDUP_REMOVED lines=13> */
.L_x_173:
[----:B------:R-:W-:Y:S05]  /*d340*/  BSYNC B1 ;  /* 0x0000000000017941 */ /* 0x000fea0003800000 */
.L_x_172:
        /* <DEDUP_REMOVED lines=13> */
.L_x_175:
[----:B------:R-:W-:Y:S05]  /*d420*/  BSYNC B1 ;  /* 0x0000000000017941 */ /* 0x000fea0003800000 */
.L_x_174:
        /* <DEDUP_REMOVED lines=13> */
.L_x_177:
[----:B------:R-:W-:Y:S05]  /*d500*/  BSYNC B1 ;  /* 0x0000000000017941 */ /* 0x000fea0003800000 */
.L_x_176:
        /* <DEDUP_REMOVED lines=13> */
.L_x_179:
[----:B------:R-:W-:Y:S05]  /*d5e0*/  BSYNC B1 ;  /* 0x0000000000017941 */ /* 0x000fea0003800000 */
.L_x_178:
        /* <DEDUP_REMOVED lines=13> */
.L_x_181:
[----:B------:R-:W-:Y:S05]  /*d6c0*/  BSYNC B1 ;  /* 0x0000000000017941 */ /* 0x000fea0003800000 */
.L_x_180:
        /* <DEDUP_REMOVED lines=13> */
.L_x_183:
[----:B------:R-:W-:Y:S05]  /*d7a0*/  BSYNC B1 ;  /* 0x0000000000017941 */ /* 0x000fea0003800000 */
.L_x_182:
        /* <DEDUP_REMOVED lines=13> */
.L_x_185:
[----:B------:R-:W-:Y:S05]  /*d880*/  BSYNC B1 ;  /* 0x0000000000017941 */ /* 0x000fea0003800000 */
.L_x_184:
        /* <DEDUP_REMOVED lines=13> */
.L_x_187:
[----:B------:R-:W-:Y:S05]  /*d960*/  BSYNC B1 ;  /* 0x0000000000017941 */ /* 0x000fea0003800000 */
.L_x_186:
        /* <DEDUP_REMOVED lines=13> */
.L_x_189:
[----:B------:R-:W-:Y:S05]  /*da40*/  BSYNC B1 ;  /* 0x0000000000017941 */ /* 0x000fea0003800000 */
.L_x_188:
        /* <DEDUP_REMOVED lines=13> */
.L_x_191:
[----:B------:R-:W-:Y:S05]  /*db20*/  BSYNC B1 ;  /* 0x0000000000017941 */ /* 0x000fea0003800000 */
.L_x_190:
        /* <DEDUP_REMOVED lines=13> */
.L_x_193:
[----:B------:R-:W-:Y:S05]  /*dc00*/  BSYNC B1 ;  /* 0x0000000000017941 */ /* 0x000fea0003800000 */
.L_x_192:
        /* <DEDUP_REMOVED lines=13> */
.L_x_195:
[----:B------:R-:W-:Y:S05]  /*dce0*/  BSYNC B1 ;  /* 0x0000000000017941 */ /* 0x000fea0003800000 */
.L_x_194:
        /* <DEDUP_REMOVED lines=13> */
.L_x_197:
[----:B------:R-:W-:Y:S05]  /*ddc0*/  BSYNC B1 ;  /* 0x0000000000017941 */ /* 0x000fea0003800000 */
.L_x_196:
        /* <DEDUP_REMOVED lines=13> */
.L_x_199:
[----:B------:R-:W-:Y:S05]  /*dea0*/  BSYNC B1 ;  /* 0x0000000000017941 */ /* 0x000fea0003800000 */
.L_x_198:
        /* <DEDUP_REMOVED lines=13> */
.L_x_201:
[----:B------:R-:W-:Y:S05]  /*df80*/  BSYNC B1 ;  /* 0x0000000000017941 */ /* 0x000fea0003800000 */
.L_x_200:
        /* <DEDUP_REMOVED lines=13> */
.L_x_203:
[----:B------:R-:W-:Y:S05]  /*e060*/  BSYNC B1 ;  /* 0x0000000000017941 */ /* 0x000fea0003800000 */
.L_x_202:
        /* <DEDUP_REMOVED lines=13> */
.L_x_205:
[----:B------:R-:W-:Y:S05]  /*e140*/  BSYNC B1 ;  /* 0x0000000000017941 */ /* 0x000fea0003800000 */
.L_x_204:
        /* <DEDUP_REMOVED lines=13> */
.L_x_207:
[----:B------:R-:W-:Y:S05]  /*e220*/  BSYNC B1 ;  /* 0x0000000000017941 */ /* 0x000fea0003800000 */
.L_x_206:
        /* <DEDUP_REMOVED lines=13> */
.L_x_209:
[----:B------:R-:W-:Y:S05]  /*e300*/  BSYNC B1 ;  /* 0x0000000000017941 */ /* 0x000fea0003800000 */
.L_x_208:
        /* <DEDUP_REMOVED lines=13> */
.L_x_211:
[----:B------:R-:W-:Y:S05]  /*e3e0*/  BSYNC B1 ;  /* 0x0000000000017941 */ /* 0x000fea0003800000 */
.L_x_210:
        /* <DEDUP_REMOVED lines=13> */
.L_x_213:
[----:B------:R-:W-:Y:S05]  /*e4c0*/  BSYNC B1 ;  /* 0x0000000000017941 */ /* 0x000fea0003800000 */
.L_x_212:
        /* <DEDUP_REMOVED lines=13> */
.L_x_215:
[----:B------:R-:W-:Y:S05]  /*e5a0*/  BSYNC B1 ;  /* 0x0000000000017941 */ /* 0x000fea0003800000 */
.L_x_214:
        /* <DEDUP_REMOVED lines=13> */
.L_x_217:
[----:B------:R-:W-:Y:S05]  /*e680*/  BSYNC B1 ;  /* 0x0000000000017941 */ /* 0x000fea0003800000 */
.L_x_216:
        /* <DEDUP_REMOVED lines=13> */
.L_x_219:
[----:B------:R-:W-:Y:S05]  /*e760*/  BSYNC B1 ;  /* 0x0000000000017941 */ /* 0x000fea0003800000 */
.L_x_218:
        /* <DEDUP_REMOVED lines=13> */
.L_x_221:
[----:B------:R-:W-:Y:S05]  /*e840*/  BSYNC B1 ;  /* 0x0000000000017941 */ /* 0x000fea0003800000 */
.L_x_220:
        /* <DEDUP_REMOVED lines=13> */
.L_x_223:
[----:B------:R-:W-:Y:S05]  /*e920*/  BSYNC B1 ;  /* 0x0000000000017941 */ /* 0x000fea0003800000 */
.L_x_222:
        /* <DEDUP_REMOVED lines=13> */
.L_x_225:
[----:B------:R-:W-:Y:S05]  /*ea00*/  BSYNC B1 ;  /* 0x0000000000017941 */ /* 0x000fea0003800000 */
.L_x_224:
[----:B------:R-:W2:Y:S01]  /*ea10*/  LDL.LU R6, [R1+0xf0] ;  /* 0x0000f00001067983 */ /* 0x000ea20000300800 */
[----:B-----5:R-:W-:Y:S01]  /*ea20*/  LOP3.LUT R0, R0, 0xff, RZ, 0xc0, !PT ;  /* 0x000000ff00007812 */ /* 0x020fe200078ec0ff */
[----:B------:R-:W-:Y:S01]  /*ea30*/  BSSY B1, `(.L_x_226) ;  /* 0x0000013000017945 */ /* 0x000fe20003800000 */
[----:B------:R-:W-:Y:S02]  /*ea40*/  IADD3 R5, P0, R42, 0x80, RZ ;  /* 0x000000802a057810 */ /* 0x000fe40007f1e0ff */
[----:B------:R-:W-:-:S03]  /*ea50*/  F2FP.F16.E4M3.UNPACK_B R0, R0 ;  /* 0x00000000ff00723e */ /* 0x000fc600020006ff */
[----:B------:R-:W-:Y:S01]  /*ea60*/  IMAD.X R2, RZ, RZ, R37, P0 ;  /* 0x000000ffff027224 */ /* 0x000fe200000e0625 */
[----:B------:R-:W-:Y:S01]  /*ea70*/  ISETP.GE.AND P0, PT, R41, 0x81, PT ;  /* 0x000000812900780c */ /* 0x000fe20003f06270 */
[----:B------:R-:W-:Y:S02]  /*ea80*/  HADD2.F32 R0, -RZ, R0.H0_H0 ;  /* 0x20000000ff007230 */ /* 0x000fe40000004100 */
[----:B------:R-:W-:Y:S01]  /*ea90*/  IMAD R4, R2, UR6, RZ ;  /* 0x0000000602047c24 */ /* 0x000fe2000f8e02ff */
[----:B------:R-:W-:Y:S01]  /*eaa0*/  ISETP.LT.OR P4, PT, R40, 0x1, !P0 ;  /* 0x000000012800780c */ /* 0x000fe20004781670 */
[----:B0-----:R-:W-:-:S04]  /*eab0*/  IMAD.WIDE.U32 R2, R5, UR6, R38 ;  /* 0x0000000605027c25 */ /* 0x001fc8000f8e0026 */
[----:B------:R-:W-:Y:S01]  /*eac0*/  FMUL R0, R0, UR23 ;  /* 0x0000001700007c20 */ /* 0x000fe20008400000 */
[----:B------:R-:W-:Y:S01]  /*ead0*/  IMAD R5, R5, UR7, R4 ;  /* 0x0000000705057c24 */ /* 0x000fe2000f8e0204 */
[----:B------:R-:W-:-:S04]  /*eae0*/  IADD3 R2, P2, R2, UR10, RZ ;  /* 0x0000000a02027c10 */ /* 0x000fc8000ff5e0ff */
[----:B------:R-:W-:Y:S01]  /*eaf0*/  IADD3.X R3, R3, UR11, R5, P2, !PT ;  /* 0x0000000b03037c10 */ /* 0x000fe200097fe405 */
[----:B--2---:R-:W-:-:S05]  /*eb00*/  FFMA R0, R6, UR22, R0 ;  /* 0x0000001606007c23 */ /* 0x004fca0008000000 */
[----:B------:R-:W-:Y:S02]  /*eb10*/  F2FP.SATFINITE.E4M3.F32.PACK_AB_MERGE_C R7, RZ, R0, RZ ;  /* 0x00000000ff07723e */ /* 0x000fe400048070ff */
[----:B------:R-:W-:-:S03]  /*eb20*/  PRMT R0, RZ, 0x7610, R0 ;  /* 0x00007610ff007816 */ /* 0x000fc60000000000 */
[----:B------:R0:W-:Y:S01]  /*eb30*/  @!P1 STG.E.U8 desc[UR20][R30.64+0xb9], R7 ;  /* 0x0000b9071e009986 */ /* 0x0001e2000c101114 */
[----:B------:R-:W-:Y:S05]  /*eb40*/  @P4 BRA `(.L_x_227) ;  /* 0x0000000000044947 */ /* 0x000fea0003800000 */
[----:B------:R2:W5:Y:S02]  /*eb50*/  LDG.E.U8 R0, desc[UR20][R2.64] ;  /* 0x0000001402007981 */ /* 0x000564000c1e1100 */
.L_x_227:
[----:B------:R-:W-:Y:S05]  /*eb60*/  BSYNC B1 ;  /* 0x0000000000017941 */ /* 0x000fea0003800000 */
.L_x_226:
        /* <DEDUP_REMOVED lines=8> */
[----:B------:R-:W-:Y:S02]  /*ebf0*/  F2FP.SATFINITE.E4M3.F32.PACK_AB_MERGE_C R5, RZ, R0, RZ ;  /* 0x00000000ff05723e */ /* 0x000fe400048070ff */
[----:B------:R-:W-:-:S03]  /*ec00*/  PRMT R0, RZ, 0x7610, R0 ;  /* 0x00007610ff007816 */ /* 0x000fc60000000000 */
[----:B------:R3:W-:Y:S01]  /*ec10*/  @!P4 STG.E.U8 desc[UR20][R26.64], R5 ;  /* 0x000000051a00c986 */ /* 0x0007e2000c101114 */
[----:B------:R-:W-:Y:S05]  /*ec20*/  @P2 BRA `(.L_x_229) ;  /* 0x0000000000042947 */ /* 0x000fea0003800000 */
[----:B------:R0:W5:Y:S02]  /*ec30*/  LDG.E.U8 R0, desc[UR20][R2.64+0x1] ;  /* 0x0000011402007981 */ /* 0x000164000c1e1100 */
.L_x_229:
[----:B------:R-:W-:Y:S05]  /*ec40*/  BSYNC B1 ;  /* 0x0000000000017941 */ /* 0x000fea0003800000 */
.L_x_228:
[----:B------:R-:W2:Y:S01]  /*ec50*/  LDL.LU R4, [R1+0xf8] ;  /* 0x0000f80001047983 */ /* 0x000ea20000300800 */
[----:B-----5:R-:W-:Y:S01]  /*ec60*/  LOP3.LUT R0, R0, 0xff, RZ, 0xc0, !PT ;  /* 0x000000ff00007812 */ /* 0x020fe200078ec0ff */
[----:B------:R-:W-:Y:S01]  /*ec70*/  BSSY B1, `(.L_x_230) ;  /* 0x0000013000017945 */ /* 0x000fe20003800000 */
[----:B---3--:R-:W-:Y:S02]  /*ec80*/  IADD3 R5, P1, R42, 0x88, RZ ;  /* 0x000000882a057810 */ /* 0x008fe40007f3e0ff */
[----:B------:R-:W-:-:S03]  /*ec90*/  F2FP.F16.E4M3.UNPACK_B R0, R0 ;  /* 0x00000000ff00723e */ /* 0x000fc600020006ff */
[----:B------:R-:W-:Y:S01]  /*eca0*/  IMAD.X R36, RZ, RZ, R37, P1 ;  /* 0x000000ffff247224 */ /* 0x000fe200008e0625 */
[----:B------:R-:W-:Y:S01]  /*ecb0*/  ISETP.GE.AND P1, PT, R41, 0x89, PT ;  /* 0x000000892900780c */ /* 0x000fe20003f26270 */
[----:B------:R-:W-:Y:S02]  /*ecc0*/  HADD2.F32 R0, -RZ, R0.H0_H0 ;  /* 0x20000000ff007230 */ /* 0x000fe40000004100 */
[----:B------:R-:W-:Y:S01]  /*ecd0*/  IMAD R36, R36, UR6, RZ ;  /* 0x0000000624247c24 */ /* 0x000fe2000f8e02ff */
[----:B------:R-:W-:Y:S01]  /*ece0*/  ISETP.LT.OR P5, PT, R40, 0x1, !P1 ;  /* 0x000000012800780c */ /* 0x000fe20004fa1670 */
[----:B------:R-:W-:-:S04]  /*ecf0*/  IMAD.WIDE.U32 R38, R5, UR6, R38 ;  /* 0x0000000605267c25 */ /* 0x000fc8000f8e0026 */
[----:B------:R-:W-:Y:S01]  /*ed00*/  FMUL R0, R0, UR23 ;  /* 0x0000001700007c20 */ /* 0x000fe20008400000 */
[----:B------:R-:W-:-:S03]  /*ed10*/  IMAD R5, R5, UR7, R36 ;  /* 0x0000000705057c24 */ /* 0x000fc6000f8e0224 */
[----:B--2---:R-:W-:Y:S01]  /*ed20*/  FFMA R0, R4, UR22, R0 ;  /* 0x0000001604007c23 */ /* 0x004fe20008000000 */
[----:B------:R-:W-:-:S04]  /*ed30*/  IADD3 R4, P4, R38, UR10, RZ ;  /* 0x0000000a26047c10 */ /* 0x000fc8000ff9e0ff */
[----:B0-----:R-:W-:Y:S02]  /*ed40*/  F2FP.SATFINITE.E4M3.F32.PACK_AB_MERGE_C R7, RZ, R0, RZ ;  /* 0x00000000ff07723e */ /* 0x001fe400048070ff */
[----:B------:R-:W-:Y:S02]  /*ed50*/  IADD3.X R5, R39, UR11, R5, P4, !PT ;  /* 0x0000000b27057c10 */ /* 0x000fe4000a7fe405 */
[----:B------:R-:W-:Y:S01]  /*ed60*/  PRMT R0, RZ, 0x7610, R0 ;  /* 0x00007610ff007816 */ /* 0x000fe20000000000 */
[----:B------:R0:W-:Y:S01]  /*ed70*/  @!P2 STG.E.U8 desc[UR20][R26.64+0x1], R7 ;  /* 0x000001071a00a986 */ /* 0x0001e2000c101114 */
[----:B------:R-:W-:Y:S05]  /*ed80*/  @P5 BRA `(.L_x_231) ;  /* 0x0000000000045947 */ /* 0x000fea0003800000 */
[----:B------:R2:W5:Y:S02]  /*ed90*/  LDG.E.U8 R0, desc[UR20][R4.64] ;  /* 0x0000001404007981 */ /* 0x000564000c1e1100 */
.L_x_231:
[----:B------:R-:W-:Y:S05]  /*eda0*/  BSYNC B1 ;  /* 0x0000000000017941 */ /* 0x000fea0003800000 */
.L_x_230:
        /* <DEDUP_REMOVED lines=13> */
.L_x_233:
[----:B------:R-:W-:Y:S05]  /*ee80*/  BSYNC B1 ;  /* 0x0000000000017941 */ /* 0x000fea0003800000 */
.L_x_232:
        /* <DEDUP_REMOVED lines=13> */
.L_x_235:
[----:B------:R-:W-:Y:S05]  /*ef60*/  BSYNC B1 ;  /* 0x0000000000017941 */ /* 0x000fea0003800000 */
.L_x_234:
        /* <DEDUP_REMOVED lines=13> */
.L_x_237:
[----:B------:R-:W-:Y:S05]  /*f040*/  BSYNC B1 ;  /* 0x0000000000017941 */ /* 0x000fea0003800000 */
.L_x_236:
        /* <DEDUP_REMOVED lines=13> */
.L_x_239:
[----:B------:R-:W-:Y:S05]  /*f120*/  BSYNC B1 ;  /* 0x0000000000017941 */ /* 0x000fea0003800000 */
.L_x_238:
        /* <DEDUP_REMOVED lines=13> */
.L_x_241:
[----:B------:R-:W-:Y:S05]  /*f200*/  BSYNC B1 ;  /* 0x0000000000017941 */ /* 0x000fea0003800000 */
.L_x_240:
        /* <DEDUP_REMOVED lines=13> */
.L_x_243:
[----:B------:R-:W-:Y:S05]  /*f2e0*/  BSYNC B1 ;  /* 0x0000000000017941 */ /* 0x000fea0003800000 */
.L_x_242:
        /* <DEDUP_REMOVED lines=13> */
.L_x_245:
[----:B------:R-:W-:Y:S05]  /*f3c0*/  BSYNC B1 ;  /* 0x0000000000017941 */ /* 0x000fea0003800000 */
.L_x_244:
        /* <DEDUP_REMOVED lines=13> */
.L_x_247:
[----:B------:R-:W-:Y:S05]  /*f4a0*/  BSYNC B1 ;  /* 0x0000000000017941 */ /* 0x000fea0003800000 */
.L_x_246:
        /* <DEDUP_REMOVED lines=13> */
.L_x_249:
[----:B------:R-:W-:Y:S05]  /*f580*/  BSYNC B1 ;  /* 0x0000000000017941 */ /* 0x000fea0003800000 */
.L_x_248:
        /* <DEDUP_REMOVED lines=13> */
.L_x_251:
[----:B------:R-:W-:Y:S05]  /*f660*/  BSYNC B1 ;  /* 0x0000000000017941 */ /* 0x000fea0003800000 */
.L_x_250:
        /* <DEDUP_REMOVED lines=13> */
.L_x_253:
[----:B------:R-:W-:Y:S05]  /*f740*/  BSYNC B1 ;  /* 0x0000000000017941 */ /* 0x000fea0003800000 */
.L_x_252:
        /* <DEDUP_REMOVED lines=13> */
.L_x_255:
[----:B------:R-:W-:Y:S05]  /*f820*/  BSYNC B1 ;  /* 0x0000000000017941 */ /* 0x000fea0003800000 */
.L_x_254:
        /* <DEDUP_REMOVED lines=13> */
.L_x_257:
[----:B------:R-:W-:Y:S05]  /*f900*/  BSYNC B1 ;  /* 0x0000000000017941 */ /* 0x000fea0003800000 */
.L_x_256:
        /* <DEDUP_REMOVED lines=13> */
.L_x_259:
[----:B------:R-:W-:Y:S05]  /*f9e0*/  BSYNC B1 ;  /* 0x0000000000017941 */ /* 0x000fea0003800000 */
.L_x_258:
        /* <DEDUP_REMOVED lines=13> */
.L_x_261:
[----:B------:R-:W-:Y:S05]  /*fac0*/  BSYNC B1 ;  /* 0x0000000000017941 */ /* 0x000fea0003800000 */
.L_x_260:
        /* <DEDUP_REMOVED lines=13> */
.L_x_263:
[----:B------:R-:W-:Y:S05]  /*fba0*/  BSYNC B1 ;  /* 0x0000000000017941 */ /* 0x000fea0003800000 */
.L_x_262:
        /* <DEDUP_REMOVED lines=13> */
.L_x_265:
[----:B------:R-:W-:Y:S05]  /*fc80*/  BSYNC B1 ;  /* 0x0000000000017941 */ /* 0x000fea0003800000 */
.L_x_264:
        /* <DEDUP_REMOVED lines=13> */
.L_x_267:
[----:B------:R-:W-:Y:S05]  /*fd60*/  BSYNC B1 ;  /* 0x0000000000017941 */ /* 0x000fea0003800000 */
.L_x_266:
        /* <DEDUP_REMOVED lines=13> */
.L_x_269:
[----:B------:R-:W-:Y:S05]  /*fe40*/  BSYNC B1 ;  /* 0x0000000000017941 */ /* 0x000fea0003800000 */
.L_x_268:
        /* <DEDUP_REMOVED lines=13> */
.L_x_271:
[----:B------:R-:W-:Y:S05]  /*ff20*/  BSYNC B1 ;  /* 0x0000000000017941 */ /* 0x000fea0003800000 */
.L_x_270:
        /* <DEDUP_REMOVED lines=13> */
.L_x_273:
[----:B------:R-:W-:Y:S05]  /*10000*/  BSYNC B1 ;  /* 0x0000000000017941 */ /* 0x000fea0003800000 */
.L_x_272:
        /* <DEDUP_REMOVED lines=13> */
.L_x_275:
[----:B------:R-:W-:Y:S05]  /*100e0*/  BSYNC B1 ;  /* 0x0000000000017941 */ /* 0x000fea0003800000 */
.L_x_274:
        /* <DEDUP_REMOVED lines=13> */
.L_x_277:
[----:B------:R-:W-:Y:S05]  /*101c0*/  BSYNC B1 ;  /* 0x0000000000017941 */ /* 0x000fea0003800000 */
.L_x_276:
        /* <DEDUP_REMOVED lines=13> */
.L_x_279:
[----:B------:R-:W-:Y:S05]  /*102a0*/  BSYNC B1 ;  /* 0x0000000000017941 */ /* 0x000fea0003800000 */
.L_x_278:
        /* <DEDUP_REMOVED lines=13> */
.L_x_281:
[----:B------:R-:W-:Y:S05]  /*10380*/  BSYNC B1 ;  /* 0x0000000000017941 */ /* 0x000fea0003800000 */
.L_x_280:
        /* <DEDUP_REMOVED lines=13> */
.L_x_283:
[----:B------:R-:W-:Y:S05]  /*10460*/  BSYNC B1 ;  /* 0x0000000000017941 */ /* 0x000fea0003800000 */
.L_x_282:
        /* <DEDUP_REMOVED lines=13> */
.L_x_285:
[----:B------:R-:W-:Y:S05]  /*10540*/  BSYNC B1 ;  /* 0x0000000000017941 */ /* 0x000fea0003800000 */
.L_x_284:
        /* <DEDUP_REMOVED lines=13> */
.L_x_287:
[----:B------:R-:W-:Y:S05]  /*10620*/  BSYNC B1 ;  /* 0x0000000000017941 */ /* 0x000fea0003800000 */
.L_x_286:
        /* <DEDUP_REMOVED lines=13> */
.L_x_289:
[----:B------:R-:W-:Y:S05]  /*10700*/  BSYNC B1 ;  /* 0x0000000000017941 */ /* 0x000fea0003800000 */
.L_x_288:
        /* <DEDUP_REMOVED lines=13> */
.L_x_291:
[----:B------:R-:W-:Y:S05]  /*107e0*/  BSYNC B1 ;  /* 0x0000000000017941 */ /* 0x000fea0003800000 */
.L_x_290:
        /* <DEDUP_REMOVED lines=13> */
.L_x_293:
[----:B------:R-:W-:Y:S05]  /*108c0*/  BSYNC B1 ;  /* 0x0000000000017941 */ /* 0x000fea0003800000 */
.L_x_292:
        /* <DEDUP_REMOVED lines=13> */
.L_x_295:
[----:B------:R-:W-:Y:S05]  /*109a0*/  BSYNC B1 ;  /* 0x0000000000017941 */ /* 0x000fea0003800000 */
.L_x_294:
        /* <DEDUP_REMOVED lines=13> */
.L_x_297:
[----:B------:R-:W-:Y:S05]  /*10a80*/  BSYNC B1 ;  /* 0x0000000000017941 */ /* 0x000fea0003800000 */
.L_x_296:
        /* <DEDUP_REMOVED lines=13> */
.L_x_299:
[----:B------:R-:W-:Y:S05]  /*10b60*/  BSYNC B1 ;  /* 0x0000000000017941 */ /* 0x000fea0003800000 */
.L_x_298:
        /* <DEDUP_REMOVED lines=13> */
.L_x_301:
[----:B------:R-:W-:Y:S05]  /*10c40*/  BSYNC B1 ;  /* 0x0000000000017941 */ /* 0x000fea0003800000 */
.L_x_300:
        /* <DEDUP_REMOVED lines=13> */
.L_x_303:
[----:B------:R-:W-:Y:S05]  /*10d20*/  BSYNC B1 ;  /* 0x0000000000017941 */ /* 0x000fea0003800000 */
.L_x_302:
        /* <DEDUP_REMOVED lines=13> */
.L_x_305:
[----:B------:R-:W-:Y:S05]  /*10e00*/  BSYNC B1 ;  /* 0x0000000000017941 */ /* 0x000fea0003800000 */
.L_x_304:
        /* <DEDUP_REMOVED lines=13> */
.L_x_307:
[----:B------:R-:W-:Y:S05]  /*10ee0*/  BSYNC B1 ;  /* 0x0000000000017941 */ /* 0x000fea0003800000 */
.L_x_306:
        /* <DEDUP_REMOVED lines=13> */
.L_x_309:
[----:B------:R-:W-:Y:S05]  /*10fc0*/  BSYNC B1 ;  /* 0x0000000000017941 */ /* 0x000fea0003800000 */
.L_x_308:
        /* <DEDUP_REMOVED lines=13> */
.L_x_311:
[----:B------:R-:W-:Y:S05]  /*110a0*/  BSYNC B1 ;  /* 0x0000000000017941 */ /* 0x000fea0003800000 */
.L_x_310:
        /* <DEDUP_REMOVED lines=13> */
.L_x_313:
[----:B------:R-:W-:Y:S05]  /*11180*/  BSYNC B1 ;  /* 0x0000000000017941 */ /* 0x000fea0003800000 */
.L_x_312:
        /* <DEDUP_REMOVED lines=13> */
.L_x_315:
[----:B------:R-:W-:Y:S05]  /*11260*/  BSYNC B1 ;  /* 0x0000000000017941 */ /* 0x000fea0003800000 */
.L_x_314:
        /* <DEDUP_REMOVED lines=13> */
.L_x_317:
[----:B------:R-:W-:Y:S05]  /*11340*/  BSYNC B1 ;  /* 0x0000000000017941 */ /* 0x000fea0003800000 */
.L_x_316:
        /* <DEDUP_REMOVED lines=13> */
.L_x_319:
[----:B------:R-:W-:Y:S05]  /*11420*/  BSYNC B1 ;  /* 0x0000000000017941 */ /* 0x000fea0003800000 */
.L_x_318:
        /* <DEDUP_REMOVED lines=13> */
.L_x_321:
[----:B------:R-:W-:Y:S05]  /*11500*/  BSYNC B1 ;  /* 0x0000000000017941 */ /* 0x000fea0003800000 */
.L_x_320:
        /* <DEDUP_REMOVED lines=13> */
.L_x_323:
[----:B------:R-:W-:Y:S05]  /*115e0*/  BSYNC B1 ;  /* 0x0000000000017941 */ /* 0x000fea0003800000 */
.L_x_322:
        /* <DEDUP_REMOVED lines=13> */
.L_x_325:
[----:B------:R-:W-:Y:S05]  /*116c0*/  BSYNC B1 ;  /* 0x0000000000017941 */ /* 0x000fea0003800000 */
.L_x_324:
        /* <DEDUP_REMOVED lines=13> */
.L_x_327:
[----:B------:R-:W-:Y:S05]  /*117a0*/  BSYNC B1 ;  /* 0x0000000000017941 */ /* 0x000fea0003800000 */
.L_x_326:
        /* <DEDUP_REMOVED lines=13> */
.L_x_329:
[----:B------:R-:W-:Y:S05]  /*11880*/  BSYNC B1 ;  /* 0x0000000000017941 */ /* 0x000fea0003800000 */
.L_x_328:
        /* <DEDUP_REMOVED lines=13> */
.L_x_331:
[----:B------:R-:W-:Y:S05]  /*11960*/  BSYNC B1 ;  /* 0x0000000000017941 */ /* 0x000fea0003800000 */
.L_x_330:
        /* <DEDUP_REMOVED lines=13> */
.L_x_333:
[----:B------:R-:W-:Y:S05]  /*11a40*/  BSYNC B1 ;  /* 0x0000000000017941 */ /* 0x000fea0003800000 */
.L_x_332:
        /* <DEDUP_REMOVED lines=13> */
.L_x_335:
[----:B------:R-:W-:Y:S05]  /*11b20*/  BSYNC B1 ;  /* 0x0000000000017941 */ /* 0x000fea0003800000 */
.L_x_334:
        /* <DEDUP_REMOVED lines=13> */
.L_x_337:
[----:B------:R-:W-:Y:S05]  /*11c00*/  BSYNC B1 ;  /* 0x0000000000017941 */ /* 0x000fea0003800000 */
.L_x_336:
        /* <DEDUP_REMOVED lines=13> */
.L_x_339:
[----:B------:R-:W-:Y:S05]  /*11ce0*/  BSYNC B1 ;  /* 0x0000000000017941 */ /* 0x000fea0003800000 */
.L_x_338:
        /* <DEDUP_REMOVED lines=13> */
.L_x_341:
[----:B------:R-:W-:Y:S05]  /*11dc0*/  BSYNC B1 ;  /* 0x0000000000017941 */ /* 0x000fea0003800000 */
.L_x_340:
        /* <DEDUP_REMOVED lines=13> */
.L_x_343:
[----:B------:R-:W-:Y:S05]  /*11ea0*/  BSYNC B1 ;  /* 0x0000000000017941 */ /* 0x000fea0003800000 */
.L_x_342:
        /* <DEDUP_REMOVED lines=13> */
.L_x_345:
[----:B------:R-:W-:Y:S05]  /*11f80*/  BSYNC B1 ;  /* 0x0000000000017941 */ /* 0x000fea0003800000 */
.L_x_344:
        /* <DEDUP_REMOVED lines=13> */
.L_x_347:
[----:B------:R-:W-:Y:S05]  /*12060*/  BSYNC B1 ;  /* 0x0000000000017941 */ /* 0x000fea0003800000 */
.L_x_346:
        /* <DEDUP_REMOVED lines=13> */
.L_x_349:
[----:B------:R-:W-:Y:S05]  /*12140*/  BSYNC B1 ;  /* 0x0000000000017941 */ /* 0x000fea0003800000 */
.L_x_348:
        /* <DEDUP_REMOVED lines=13> */
.L_x_351:
[----:B------:R-:W-:Y:S05]  /*12220*/  BSYNC B1 ;  /* 0x0000000000017941 */ /* 0x000fea0003800000 */
.L_x_350:
        /* <DEDUP_REMOVED lines=13> */
.L_x_353:
[----:B------:R-:W-:Y:S05]  /*12300*/  BSYNC B1 ;  /* 0x0000000000017941 */ /* 0x000fea0003800000 */
.L_x_352:
        /* <DEDUP_REMOVED lines=13> */
.L_x_355:
[----:B------:R-:W-:Y:S05]  /*123e0*/  BSYNC B1 ;  /* 0x0000000000017941 */ /* 0x000fea0003800000 */
.L_x_354:
        /* <DEDUP_REMOVED lines=13> */
.L_x_357:
[----:B------:R-:W-:Y:S05]  /*124c0*/  BSYNC B1 ;  /* 0x0000000000017941 */ /* 0x000fea0003800000 */
.L_x_356:
        /* <DEDUP_REMOVED lines=13> */
.L_x_359:
[----:B------:R-:W-:Y:S05]  /*125a0*/  BSYNC B1 ;  /* 0x0000000000017941 */ /* 0x000fea0003800000 */
.L_x_358:
        /* <DEDUP_REMOVED lines=13> */
.L_x_361:
[----:B------:R-:W-:Y:S05]  /*12680*/  BSYNC B1 ;  /* 0x0000000000017941 */ /* 0x000fea0003800000 */
.L_x_360:
        /* <DEDUP_REMOVED lines=13> */
.L_x_363:
[----:B------:R-:W-:Y:S05]  /*12760*/  BSYNC B1 ;  /* 0x0000000000017941 */ /* 0x000fea0003800000 */
.L_x_362:
        /* <DEDUP_REMOVED lines=13> */
.L_x_365:
[----:B------:R-:W-:Y:S05]  /*12840*/  BSYNC B1 ;  /* 0x0000000000017941 */ /* 0x000fea0003800000 */
.L_x_364:
        /* <DEDUP_REMOVED lines=13> */
.L_x_367:
[----:B------:R-:W-:Y:S05]  /*12920*/  BSYNC B1 ;  /* 0x0000000000017941 */ /* 0x000fea0003800000 */
.L_x_366:
        /* <DEDUP_REMOVED lines=13> */
.L_x_369:
[----:B------:R-:W-:Y:S05]  /*12a00*/  BSYNC B1 ;  /* 0x0000000000017941 */ /* 0x000fea0003800000 */
.L_x_368:
        /* <DEDUP_REMOVED lines=13> */
.L_x_371:
[----:B------:R-:W-:Y:S05]  /*12ae0*/  BSYNC B1 ;  /* 0x0000000000017941 */ /* 0x000fea0003800000 */
.L_x_370:
        /* <DEDUP_REMOVED lines=13> */
.L_x_373:
[----:B------:R-:W-:Y:S05]  /*12bc0*/  BSYNC B1 ;  /* 0x0000000000017941 */ /* 0x000fea0003800000 */
.L_x_372:
        /* <DEDUP_REMOVED lines=13> */
.L_x_375:
[----:B------:R-:W-:Y:S05]  /*12ca0*/  BSYNC B1 ;  /* 0x0000000000017941 */ /* 0x000fea0003800000 */
.L_x_374:
        /* <DEDUP_REMOVED lines=13> */
.L_x_377:
[----:B------:R-:W-:Y:S05]  /*12d80*/  BSYNC B1 ;  /* 0x0000000000017941 */ /* 0x000fea0003800000 */
.L_x_376:
        /* <DEDUP_REMOVED lines=13> */
.L_x_379:
[----:B------:R-:W-:Y:S05]  /*12e60*/  BSYNC B1 ;  /* 0x0000000000017941 */ /* 0x000fea0003800000 */
.L_x_378:
        /* <DEDUP_REMOVED lines=13> */
.L_x_381:
[----:B------:R-:W-:Y:S05]  /*12f40*/  BSYNC B1 ;  /* 0x0000000000017941 */ /* 0x000fea0003800000 */
.L_x_380:
        /* <DEDUP_REMOVED lines=13> */
.L_x_383:
[----:B------:R-:W-:Y:S05]  /*13020*/  BSYNC B1 ;  /* 0x0000000000017941 */ /* 0x000fea0003800000 */
.L_x_382:
        /* <DEDUP_REMOVED lines=13> */
.L_x_385:
[----:B------:R-:W-:Y:S05]  /*13100*/  BSYNC B1 ;  /* 0x0000000000017941 */ /* 0x000fea0003800000 */
.L_x_384:
        /* <DEDUP_REMOVED lines=13> */
.L_x_387:
[----:B------:R-:W-:Y:S05]  /*131e0*/  BSYNC B1 ;  /* 0x0000000000017941 */ /* 0x000fea0003800000 */
.L_x_386:
        /* <DEDUP_REMOVED lines=13> */
.L_x_389:
[----:B------:R-:W-:Y:S05]  /*132c0*/  BSYNC B1 ;  /* 0x0000000000017941 */ /* 0x000fea0003800000 */
.L_x_388:
        /* <DEDUP_REMOVED lines=13> */
.L_x_391:
[----:B------:R-:W-:Y:S05]  /*133a0*/  BSYNC B1 ;  /* 0x0000000000017941 */ /* 0x000fea0003800000 */
.L_x_390:
        /* <DEDUP_REMOVED lines=13> */
.L_x_393:
[----:B------:R-:W-:Y:S05]  /*13480*/  BSYNC B1 ;  /* 0x0000000000017941 */ /* 0x000fea0003800000 */
.L_x_392:
        /* <DEDUP_REMOVED lines=13> */
.L_x_395:
[----:B------:R-:W-:Y:S05]  /*13560*/  BSYNC B1 ;  /* 0x0000000000017941 */ /* 0x000fea0003800000 */
.L_x_394:
        /* <DEDUP_REMOVED lines=13> */
.L_x_397:
[----:B------:R-:W-:Y:S05]  /*13640*/  BSYNC B1 ;  /* 0x0000000000017941 */ /* 0x000fea0003800000 */
.L_x_396:
        /* <DEDUP_REMOVED lines=13> */
.L_x_399:
[----:B------:R-:W-:Y:S05]  /*13720*/  BSYNC B1 ;  /* 0x0000000000017941 */ /* 0x000fea0003800000 */
.L_x_398:
        /* <DEDUP_REMOVED lines=13> */
.L_x_401:
[----:B------:R-:W-:Y:S05]  /*13800*/  BSYNC B1 ;  /* 0x0000000000017941 */ /* 0x000fea0003800000 */
.L_x_400:
        /* <DEDUP_REMOVED lines=13> */
.L_x_403:
[----:B------:R-:W-:Y:S05]  /*138e0*/  BSYNC B1 ;  /* 0x0000000000017941 */ /* 0x000fea0003800000 */
.L_x_402:
        /* <DEDUP_REMOVED lines=13> */
.L_x_405:
[----:B------:R-:W-:Y:S05]  /*139c0*/  BSYNC B1 ;  /* 0x0000000000017941 */ /* 0x000fea0003800000 */
.L_x_404:
        /* <DEDUP_REMOVED lines=13> */
.L_x_407:
[----:B------:R-:W-:Y:S05]  /*13aa0*/  BSYNC B1 ;  /* 0x0000000000017941 */ /* 0x000fea0003800000 */
.L_x_406:
        /* <DEDUP_REMOVED lines=13> */
.L_x_409:
[----:B------:R-:W-:Y:S05]  /*13b80*/  BSYNC B1 ;  /* 0x0000000000017941 */ /* 0x000fea0003800000 */
.L_x_408:
        /* <DEDUP_REMOVED lines=13> */
.L_x_411:
[----:B------:R-:W-:Y:S05]  /*13c60*/  BSYNC B1 ;  /* 0x0000000000017941 */ /* 0x000fea0003800000 */
.L_x_410:
        /* <DEDUP_REMOVED lines=13> */
.L_x_413:
[----:B------:R-:W-:Y:S05]  /*13d40*/  BSYNC B1 ;  /* 0x0000000000017941 */ /* 0x000fea0003800000 */
.L_x_412:
[----:B--23--:R-:W2:Y:S01]  /*13d50*/  LDL.LU R2, [R1+0x268] ;  /* 0x0002680001027983 */ /* 0x00cea20000300800 */
[----:B-----5:R-:W-:Y:S01]  /*13d60*/  LOP3.LUT R0, R0, 0xff, RZ, 0xc0, !PT ;  /* 0x000000ff00007812 */ /* 0x020fe200078ec0ff */
[----:B------:R-:W-:Y:S01]  /*13d70*/  BSSY B1, `(.L_x_414) ;  /* 0x000000b000017945 */ /* 0x000fe20003800000 */
[----:B------:R-:W-:Y:S02]  /*13d80*/  ISETP.LT.OR P2, PT, R40, 0xb9, !P1 ;  /* 0x000000b92800780c */ /* 0x000fe40004f41670 */
[----:B------:R-:W-:-:S05]  /*13d90*/  F2FP.F16.E4M3.UNPACK_B R0, R0 ;  /* 0x00000000ff00723e */ /* 0x000fca00020006ff */
[----:B------:R-:W-:-:S05]  /*13da0*/  HADD2.F32 R0, -RZ, R0.H0_H0 ;  /* 0x20000000ff007230 */ /* 0x000fca0000004100 */
[----:B------:R-:W-:-:S04]  /*13db0*/  FMUL R0, R0, UR23 ;  /* 0x0000001700007c20 */ /* 0x000fc80008400000 */
[----:B--2---:R-:W-:-:S05]  /*13dc0*/  FFMA R0, R2, UR22, R0 ;  /* 0x0000001602007c23 */ /* 0x004fca0008000000 */
[----:B------:R-:W-:Y:S02]  /*13dd0*/  F2FP.SATFINITE.E4M3.F32.PACK_AB_MERGE_C R3, RZ, R0, RZ ;  /* 0x00000000ff03723e */ /* 0x000fe400048070ff */
[----:B------:R-:W-:-:S03]  /*13de0*/  PRMT R0, RZ, 0x7610, R0 ;  /* 0x00007610ff007816 */ /* 0x000fc60000000000 */
[----:B------:R2:W-:Y:S01]  /*13df0*/  @!P0 STG.E.U8 desc[UR20][R26.64+0xb9], R3 ;  /* 0x0000b9031a008986 */ /* 0x0005e2000c101114 */
[----:B------:R-:W-:Y:S05]  /*13e00*/  @P2 BRA `(.L_x_415) ;  /* 0x0000000000042947 */ /* 0x000fea0003800000 */
[----:B------:R3:W5:Y:S02]  /*13e10*/  LDG.E.U8 R0, desc[UR20][R4.64+0xb8] ;  /* 0x0000b81404007981 */ /* 0x000764000c1e1100 */
.L_x_415:
[----:B------:R-:W-:Y:S05]  /*13e20*/  BSYNC B1 ;  /* 0x0000000000017941 */ /* 0x000fea0003800000 */
.L_x_414:
[----:B------:R-:W4:Y:S01]  /*13e30*/  LDL.LU R2, [R1+0x26c] ;  /* 0x00026c0001027983 */ /* 0x000f220000300800 */
[----:B-----5:R-:W-:Y:S01]  /*13e40*/  LOP3.LUT R0, R0, 0xff, RZ, 0xc0, !PT ;  /* 0x000000ff00007812 */ /* 0x020fe200078ec0ff */
[----:B------:R-:W-:Y:S01]  /*13e50*/  BSSY B1, `(.L_x_416) ;  /* 0x000000b000017945 */ /* 0x000fe20003800000 */
[----:B------:R-:W-:Y:S02]  /*13e60*/  ISETP.LT.OR P1, PT, R40, 0xba, !P1 ;  /* 0x000000ba2800780c */ /* 0x000fe40004f21670 */
[----:B------:R-:W-:-:S05]  /*13e70*/  F2FP.F16.E4M3.UNPACK_B R0, R0 ;  /* 0x00000000ff00723e */ /* 0x000fca00020006ff */
[----:B------:R-:W-:-:S05]  /*13e80*/  HADD2.F32 R0, -RZ, R0.H0_H0 ;  /* 0x20000000ff007230 */ /* 0x000fca0000004100 */
[----:B------:R-:W-:-:S04]  /*13e90*/  FMUL R0, R0, UR23 ;  /* 0x0000001700007c20 */ /* 0x000fc80008400000 */
[----:B----4-:R-:W-:-:S05]  /*13ea0*/  FFMA R0, R2, UR22, R0 ;  /* 0x0000001602007c23 */ /* 0x010fca0008000000 */
[----:B--2---:R-:W-:Y:S02]  /*13eb0*/  F2FP.SATFINITE.E4M3.F32.PACK_AB_MERGE_C R3, RZ, R0, RZ ;  /* 0x00000000ff03723e */ /* 0x004fe400048070ff */
[----:B------:R-:W-:-:S03]  /*13ec0*/  PRMT R0, RZ, 0x7610, R0 ;  /* 0x00007610ff007816 */ /* 0x000fc60000000000 */
[----:B------:R2:W-:Y:S01]  /*13ed0*/  @!P2 STG.E.U8 desc[UR20][R28.64+0xb8], R3 ;  /* 0x0000b8031c00a986 */ /* 0x0005e2000c101114 */
[----:B------:R-:W-:Y:S05]  /*13ee0*/  @P1 BRA `(.L_x_417) ;  /* 0x0000000000041947 */ /* 0x000fea0003800000 */
[----:B------:R4:W5:Y:S02]  /*13ef0*/  LDG.E.U8 R0, desc[UR20][R4.64+0xb9] ;  /* 0x0000b91404007981 */ /* 0x000964000c1e1100 */
.L_x_417:
[----:B------:R-:W-:Y:S05]  /*13f00*/  BSYNC B1 ;  /* 0x0000000000017941 */ /* 0x000fea0003800000 */
.L_x_416:
[----:B------:R-:W-:Y:S05]  /*13f10*/  @P1 BRA `(.L_x_418) ;  /* 0x0000003800a81947 */ /* 0x000fea0003800000 */
[----:B------:R-:W2:Y:S01]  /*13f20*/  LDL.LU R2, [R1+0x270] ;  /* 0x0002700001027983 */ /* 0x000ea20000300800 */
[----:B-----5:R-:W-:-:S04]  /*13f30*/  LOP3.LUT R0, R0, 0xff, RZ, 0xc0, !PT ;  /* 0x000000ff00007812 */ /* 0x020fc800078ec0ff */
[----:B------:R-:W-:-:S05]  /*13f40*/  F2FP.F16.E4M3.UNPACK_B R0, R0 ;  /* 0x00000000ff00723e */ /* 0x000fca00020006ff */
[----:B------:R-:W-:-:S05]  /*13f50*/  HADD2.F32 R0, -RZ, R0.H0_H0 ;  /* 0x20000000ff007230 */ /* 0x000fca0000004100 */
[----:B------:R-:W-:-:S04]  /*13f60*/  FMUL R0, R0, UR23 ;  /* 0x0000001700007c20 */ /* 0x000fc80008400000 */
[----:B--2---:R-:W-:-:S05]  /*13f70*/  FFMA R0, R2, UR22, R0 ;  /* 0x0000001602007c23 */ /* 0x004fca0008000000 */
[----:B------:R-:W-:-:S05]  /*13f80*/  F2FP.SATFINITE.E4M3.F32.PACK_AB_MERGE_C R3, RZ, R0, RZ ;  /* 0x00000000ff03723e */ /* 0x000fca00048070ff */
[----:B------:R2:W-:Y:S01]  /*13f90*/  STG.E.U8 desc[UR20][R28.64+0xb9], R3 ;  /* 0x0000b9031c007986 */ /* 0x0005e2000c101114 */
[----:B------:R-:W-:Y:S05]  /*13fa0*/  BRA `(.L_x_418) ;  /* 0x0000003800847947 */ /* 0x000fea0003800000 */
.L_x_33:
[----:B------:R-:W-:Y:S01]  /*13fb0*/  ISETP.GE.AND P1, PT, R41, 0x1, PT ;  /* 0x000000012900780c */ /* 0x000fe20003f26270 */
[----:B------:R-:W-:Y:S01]  /*13fc0*/  FMUL R227, R227, UR22 ;  /* 0x00000016e3e37c20 */ /* 0x000fe20008400000 */
[----:B------:R-:W-:Y:S01]  /*13fd0*/  ISETP.GE.AND P2, PT, R41, 0x9, PT ;  /* 0x000000092900780c */ /* 0x000fe20003f46270 */
[----:B------:R-:W-:Y:S01]  /*13fe0*/  FMUL R226, R226, UR22 ;  /* 0x00000016e2e27c20 */ /* 0x000fe20008400000 */
[C---:B------:R-:W-:Y:S01]  /*13ff0*/  ISETP.LT.OR P0, PT, R40.reuse, 0x1, !P1 ;  /* 0x000000012800780c */ /* 0x040fe20004f01670 */
[----:B------:R-:W-:Y:S01]  /*14000*/  FMUL R225, R225, UR22 ;  /* 0x00000016e1e17c20 */ /* 0x000fe20008400000 */
[C---:B------:R-:W-:Y:S02]  /*14010*/  ISETP.LT.OR P4, PT, R40.reuse, 0x2, !P1 ;  /* 0x000000022800780c */ /* 0x040fe40004f81670 */
[----:B------:R-:W-:Y:S02]  /*14020*/  ISETP.LT.OR P6, PT, R40, 0x1, !P2 ;  /* 0x000000012800780c */ /* 0x000fe400057c1670 */
[----:B------:R-:W-:-:S02]  /*14030*/  F2FP.SATFINITE.E4M3.F32.PACK_AB_MERGE_C R227, RZ, R227, RZ ;  /* 0x000000e3ffe3723e */ /* 0x000fc400048070ff */
[----:B------:R-:W-:Y:S02]  /*14040*/  F2FP.SATFINITE.E4M3.F32.PACK_AB_MERGE_C R25, RZ, R226, RZ ;  /* 0x000000e2ff19723e */ /* 0x000fe400048070ff */
[----:B------:R-:W-:-:S03]  /*14050*/  F2FP.SATFINITE.E4M3.F32.PACK_AB_MERGE_C R225, RZ, R225, RZ ;  /* 0x000000e1ffe1723e */ /* 0x000fc600048070ff */
[----:B------:R0:W-:Y:S01]  /*14060*/  @!P0 STG.E.U8 desc[UR20][R32.64], R227 ;  /* 0x000000e320008986 */ /* 0x0001e2000c101114 */
[C---:B------:R-:W-:Y:S02]  /*14070*/  ISETP.LT.OR P0, PT, R40.reuse, 0x2, !P2 ;  /* 0x000000022800780c */ /* 0x040fe40005701670 */
[C---:B------:R-:W-:Y:S01]  /*14080*/  ISETP.LT.OR P5, PT, R40.reuse, 0x9, !P1 ;  /* 0x000000092800780c */ /* 0x040fe20004fa1670 */
[----:B------:R1:W-:Y:S01]  /*14090*/  @!P4 STG.E.U8 desc[UR20][R32.64+0x1], R25 ;  /* 0x000001192000c986 */ /* 0x0003e2000c101114 */
[----:B------:R-:W-:Y:S01]  /*140a0*/  ISETP.LT.OR P4, PT, R40, 0xa, !P1 ;  /* 0x0000000a2800780c */ /* 0x000fe20004f81670 */
[----:B------:R-:W-:Y:S02]  /*140b0*/  FMUL R224, R224, UR22 ;  /* 0x00000016e0e07c20 */ /* 0x000fe40008400000 */
[----:B------:R2:W-:Y:S01]  /*140c0*/  @!P6 STG.E.U8 desc[UR20][R30.64], R225 ;  /* 0x000000e11e00e986 */ /* 0x0005e2000c101114 */
[----:B------:R-:W-:Y:S01]  /*140d0*/  ISETP.LT.OR P6, PT, R40, 0x9, !P2 ;  /* 0x000000092800780c */ /* 0x000fe200057c1670 */
[----:B------:R-:W-:Y:S01]  /*140e0*/  FMUL R223, R223, UR22 ;  /* 0x00000016dfdf7c20 */ /* 0x000fe20008400000 */
[----:B------:R-:W-:Y:S01]  /*140f0*/  FMUL R222, R222, UR22 ;  /* 0x00000016dede7c20 */ /* 0x000fe20008400000 */
[----:B------:R-:W-:Y:S01]  /*14100*/  FMUL R221, R221, UR22 ;  /* 0x00000016dddd7c20 */ /* 0x000fe20008400000 */
[----:B------:R-:W-:Y:S01]  /*14110*/  F2FP.SATFINITE.E4M3.F32.PACK_AB_MERGE_C R35, RZ, R224, RZ ;  /* 0x000000e0ff23723e */ /* 0x000fe200048070ff */
[----:B0-----:R-:W4:Y:S01]  /*14120*/  LDL.LU R227, [R1+0xc] ;  /* 0x00000c0001e37983 */ /* 0x001f220000300800 */
[----:B------:R-:W-:-:S02]  /*14130*/  F2FP.SATFINITE.E4M3.F32.PACK_AB_MERGE_C R223, RZ, R223, RZ ;  /* 0x000000dfffdf723e */ /* 0x000fc400048070ff */
[----:B-1----:R-:W-:Y:S01]  /*14140*/  F2FP.SATFINITE.E4M3.F32.PACK_AB_MERGE_C R25, RZ, R222, RZ ;  /* 0x000000deff19723e */ /* 0x002fe200048070ff */
[----:B------:R-:W3:Y:S01]  /*14150*/  LDL.LU R226, [R1+0x4] ;  /* 0x0000040001e27983 */ /* 0x000ee20000300800 */
[----:B------:R-:W-:-:S03]  /*14160*/  F2FP.SATFINITE.E4M3.F32.PACK_AB_MERGE_C R221, RZ, R221, RZ ;  /* 0x000000ddffdd723e */ /* 0x000fc600048070ff */
[----:B--2---:R-:W2:Y:S04]  /*14170*/  LDL.LU R225, [R1] ;  /* 0x0000000001e17983 */ /* 0x004ea80000300800 */
[----:B------:R-:W-:Y:S04]  /*14180*/  @!P0 STG.E.U8 desc[UR20][R30.64+0x1], R35 ;  /* 0x000001231e008986 */ /* 0x000fe8000c101114 */
[----:B------:R-:W4:Y:S04]  /*14190*/  LDL.LU R224, [R1+0x18] ;  /* 0x0000180001e07983 */ /* 0x000f280000300800 */
[----:B------:R0:W-:Y:S04]  /*141a0*/  @!P5 STG.E.U8 desc[UR20][R32.64+0x8], R223 ;  /* 0x000008df2000d986 */ /* 0x0001e8000c101114 */
[----:B------:R-:W-:Y:S04]  /*141b0*/  @!P4 STG.E.U8 desc[UR20][R32.64+0x9], R25 ;  /* 0x000009192000c986 */ /* 0x000fe8000c101114 */
[----:B------:R1:W-:Y:S04]  /*141c0*/  @!P6 STG.E.U8 desc[UR20][R30.64+0x8], R221 ;  /* 0x000008dd1e00e986 */ /* 0x0003e8000c101114 */
[----:B0-----:R-:W4:Y:S01]  /*141d0*/  LDL.LU R223, [R1+0x14] ;  /* 0x0000140001df7983 */ /* 0x001f220000300800 */
[----:B------:R-:W-:-:S03]  /*141e0*/  FMUL R220, R220, UR22 ;  /* 0x00000016dcdc7c20 */ /* 0x000fc60008400000 */
[----:B------:R-:W4:Y:S01]  /*141f0*/  LDL.LU R222, [R1+0x10] ;  /* 0x0000100001de7983 */ /* 0x000f220000300800 */
[----:B------:R-:W-:Y:S01]  /*14200*/  ISETP.LT.OR P0, PT, R40, 0xa, !P2 ;  /* 0x0000000a2800780c */ /* 0x000fe20005701670 */
[----:B------:R-:W-:Y:S01]  /*14210*/  FMUL R218, R218, UR22 ;  /* 0x00000016dada7c20 */ /* 0x000fe20008400000 */
[C---:B------:R-:W-:Y:S01]  /*14220*/  ISETP.LT.OR P5, PT, R40.reuse, 0x11, !P1 ;  /* 0x000000112800780c */ /* 0x040fe20004fa1670 */
[----:B-1----:R-:W4:Y:S01]  /*14230*/  LDL.LU R221, [R1+0x8] ;  /* 0x0000080001dd7983 */ /* 0x002f220000300800 */
[C---:B------:R-:W-:Y:S01]  /*14240*/  ISETP.LT.OR P4, PT, R40.reuse, 0x12, !P1 ;  /* 0x000000122800780c */ /* 0x040fe20004f81670 */
[----:B------:R-:W-:Y:S01]  /*14250*/  FMUL R219, R219, UR22 ;  /* 0x00000016dbdb7c20 */ /* 0x000fe20008400000 */
[----:B------:R-:W-:Y:S02]  /*14260*/  F2FP.SATFINITE.E4M3.F32.PACK_AB_MERGE_C R37, RZ, R220, RZ ;  /* 0x000000dcff25723e */ /* 0x000fe400048070ff */
[----:B------:R-:W-:Y:S02]  /*14270*/  F2FP.SATFINITE.E4M3.F32.PACK_AB_MERGE_C R35, RZ, R218, RZ ;  /* 0x000000daff23723e */ /* 0x000fe400048070ff */
[----:B------:R-:W-:-:S02]  /*14280*/  ISETP.LT.OR P6, PT, R40, 0x11, !P2 ;  /* 0x000000112800780c */ /* 0x000fc400057c1670 */
[----:B------:R-:W-:Y:S01]  /*14290*/  F2FP.SATFINITE.E4M3.F32.PACK_AB_MERGE_C R219, RZ, R219, RZ ;  /* 0x000000dbffdb723e */ /* 0x000fe200048070ff */
[----:B------:R0:W-:Y:S01]  /*142a0*/  @!P0 STG.E.U8 desc[UR20][R30.64+0x9], R37 ;  /* 0x000009251e008986 */ /* 0x0001e2000c101114 */
[C---:B------:R-:W-:Y:S01]  /*142b0*/  ISETP.LT.OR P0, PT, R40.reuse, 0x12, !P2 ;  /* 0x000000122800780c */ /* 0x040fe20005701670 */
[----:B------:R-:W-:Y:S02]  /*142c0*/  FMUL R217, R217, UR22 ;  /* 0x00000016d9d97c20 */ /* 0x000fe40008400000 */
[----:B------:R1:W-:Y:S01]  /*142d0*/  @!P4 STG.E.U8 desc[UR20][R32.64+0x11], R35 ;  /* 0x000011232000c986 */ /* 0x0003e2000c101114 */
[----:B------:R-:W-:Y:S01]  /*142e0*/  ISETP.LT.OR P4, PT, R40, 0x1a, !P1 ;  /* 0x0000001a2800780c */ /* 0x000fe20004f81670 */
[----:B------:R-:W-:Y:S01]  /*142f0*/  FMUL R216, R216, UR22 ;  /* 0x00000016d8d87c20 */ /* 0x000fe20008400000 */
[----:B------:R-:W-:Y:S01]  /*14300*/  FMUL R22, R22, UR22 ;  /* 0x0000001616167c20 */ /* 0x000fe20008400000 */
[----:B------:R-:W-:Y:S01]  /*14310*/  @!P5 STG.E.U8 desc[UR20][R32.64+0x10], R219 ;  /* 0x000010db2000d986 */ /* 0x000fe2000c101114 */
[----:B------:R-:W-:-:S02]  /*14320*/  ISETP.LT.OR P5, PT, R40, 0x19, !P1 ;  /* 0x000000192800780c */ /* 0x000fc40004fa1670 */
[----:B------:R-:W-:Y:S01]  /*14330*/  F2FP.SATFINITE.E4M3.F32.PACK_AB_MERGE_C R217, RZ, R217, RZ ;  /* 0x000000d9ffd9723e */ /* 0x000fe200048070ff */
[----:B------:R-:W-:Y:S01]  /*14340*/  FMUL R23, R23, UR22 ;  /* 0x0000001617177c20 */ /* 0x000fe20008400000 */
[----:B------:R-:W-:Y:S02]  /*14350*/  F2FP.SATFINITE.E4M3.F32.PACK_AB_MERGE_C R25, RZ, R216, RZ ;  /* 0x000000d8ff19723e */ /* 0x000fe400048070ff */
[----:B0-----:R-:W-:Y:S01]  /*14360*/  F2FP.SATFINITE.E4M3.F32.PACK_AB_MERGE_C R37, RZ, R22, RZ ;  /* 0x00000016ff25723e */ /* 0x001fe200048070ff */
[----:B------:R-:W-:Y:S01]  /*14370*/  @!P6 STG.E.U8 desc[UR20][R30.64+0x10], R217 ;  /* 0x000010d91e00e986 */ /* 0x000fe2000c101114 */
[C---:B------:R-:W-:Y:S02]  /*14380*/  ISETP.LT.OR P6, PT, R40.reuse, 0x19, !P2 ;  /* 0x000000192800780c */ /* 0x040fe400057c1670 */
[----:B------:R-:W-:Y:S01]  /*14390*/  F2FP.SATFINITE.E4M3.F32.PACK_AB_MERGE_C R23, RZ, R23, RZ ;  /* 0x00000017ff17723e */ /* 0x000fe200048070ff */
[----:B------:R-:W-:Y:S01]  /*143a0*/  @!P0 STG.E.U8 desc[UR20][R30.64+0x11], R25 ;  /* 0x000011191e008986 */ /* 0x000fe2000c101114 */
[----:B------:R-:W-:Y:S01]  /*143b0*/  ISETP.LT.OR P0, PT, R40, 0x1a, !P2 ;  /* 0x0000001a2800780c */ /* 0x000fe20005701670 */
[----:B------:R-:W-:-:S02]  /*143c0*/  FMUL R21, R21, UR22 ;  /* 0x0000001615157c20 */ /* 0x000fc40008400000 */
[----:B------:R-:W-:Y:S01]  /*143d0*/  @!P4 STG.E.U8 desc[UR20][R32.64+0x19], R37 ;  /* 0x000019252000c986 */ /* 0x000fe2000c101114 */
[----:B------:R-:W-:Y:S01]  /*143e0*/  ISETP.LT.OR P4, PT, R40, 0x22, !P1 ;  /* 0x000000222800780c */ /* 0x000fe20004f81670 */
[----:B------:R-:W-:Y:S01]  /*143f0*/  FMUL R20, R20, UR22 ;  /* 0x0000001614147c20 */ /* 0x000fe20008400000 */
[----:B------:R-:W-:Y:S01]  /*14400*/  FMUL R18, R18, UR22 ;  /* 0x0000001612127c20 */ /* 0x000fe20008400000 */
[----:B------:R0:W-:Y:S01]  /*14410*/  @!P5 STG.E.U8 desc[UR20][R32.64+0x18], R23 ;  /* 0x000018172000d986 */ /* 0x0001e2000c101114 */
[----:B------:R-:W-:Y:S02]  /*14420*/  ISETP.LT.OR P5, PT, R40, 0x21, !P1 ;  /* 0x000000212800780c */ /* 0x000fe40004fa1670 */
[----:B------:R-:W-:Y:S01]  /*14430*/  F2FP.SATFINITE.E4M3.F32.PACK_AB_MERGE_C R21, RZ, R21, RZ ;  /* 0x00000015ff15723e */ /* 0x000fe200048070ff */
[----:B------:R-:W-:Y:S01]  /*14440*/  FMUL R19, R19, UR22 ;  /* 0x0000001613137c20 */ /* 0x000fe20008400000 */
[----:B-1----:R-:W-:-:S03]  /*14450*/  F2FP.SATFINITE.E4M3.F32.PACK_AB_MERGE_C R35, RZ, R20, RZ ;  /* 0x00000014ff23723e */ /* 0x002fc600048070ff */
[----:B------:R1:W-:Y:S01]  /*14460*/  @!P6 STG.E.U8 desc[UR20][R30.64+0x18], R21 ;  /* 0x000018151e00e986 */ /* 0x0003e2000c101114 */
[----:B0-----:R-:W-:-:S03]  /*14470*/  F2FP.SATFINITE.E4M3.F32.PACK_AB_MERGE_C R23, RZ, R18, RZ ;  /* 0x00000012ff17723e */ /* 0x001fc600048070ff */
[----:B------:R-:W-:Y:S01]  /*14480*/  @!P0 STG.E.U8 desc[UR20][R30.64+0x19], R35 ;  /* 0x000019231e008986 */ /* 0x000fe2000c101114 */
[C---:B------:R-:W-:Y:S02]  /*14490*/  ISETP.LT.OR P6, PT, R40.reuse, 0x21, !P2 ;  /* 0x000000212800780c */ /* 0x040fe400057c1670 */
[----:B------:R-:W-:Y:S01]  /*144a0*/  F2FP.SATFINITE.E4M3.F32.PACK_AB_MERGE_C R19, RZ, R19, RZ ;  /* 0x00000013ff13723e */ /* 0x000fe200048070ff */
[----:B------:R-:W-:Y:S01]  /*144b0*/  @!P4 STG.E.U8 desc[UR20][R32.64+0x21], R23 ;  /* 0x000021172000c986 */ /* 0x000fe2000c101114 */
[C---:B------:R-:W-:Y:S01]  /*144c0*/  ISETP.LT.OR P0, PT, R40.reuse, 0x22, !P2 ;  /* 0x000000222800780c */ /* 0x040fe20005701670 */
[----:B------:R-:W-:Y:S01]  /*144d0*/  FMUL R17, R17, UR22 ;  /* 0x0000001611117c20 */ /* 0x000fe20008400000 */
[----:B------:R-:W-:Y:S01]  /*144e0*/  ISETP.LT.OR P4, PT, R40, 0x2a, !P1 ;  /* 0x0000002a2800780c */ /* 0x000fe20004f81670 */
[----:B------:R-:W-:Y:S01]  /*144f0*/  FMUL R16, R16, UR22 ;  /* 0x0000001610107c20 */ /* 0x000fe20008400000 */
[----:B------:R-:W-:Y:S01]  /*14500*/  FMUL R14, R14, UR22 ;  /* 0x000000160e0e7c20 */ /* 0x000fe20008400000 */
[----:B------:R0:W-:Y:S01]  /*14510*/  @!P5 STG.E.U8 desc[UR20][R32.64+0x20], R19 ;  /* 0x000020132000d986 */ /* 0x0001e2000c101114 */
[----:B------:R-:W-:-:S02]  /*14520*/  ISETP.LT.OR P5, PT, R40, 0x29, !P1 ;  /* 0x000000292800780c */ /* 0x000fc40004fa1670 */
        /* <DEDUP_REMOVED lines=34> */
[----:B-1----:R-:W-:Y:S01]  /*14750*/  F2FP.SATFINITE.E4M3.F32.PACK_AB_MERGE_C R13, RZ, R8, RZ ;  /* 0x00000008ff0d723e */ /* 0x002fe200048070ff */
[----:B-----5:R-:W-:Y:S02]  /*14760*/  FMUL R0, R0, UR22 ;  /* 0x0000001600007c20 */ /* 0x020fe40008400000 */
[----:B------:R-:W-:Y:S01]  /*14770*/  @!P6 STG.E.U8 desc[UR20][R30.64+0x30], R9 ;  /* 0x000030091e00e986 */ /* 0x000fe2000c101114 */
[----:B0-----:R-:W-:-:S03]  /*14780*/  F2FP.SATFINITE.E4M3.F32.PACK_AB_MERGE_C R11, RZ, R6, RZ ;  /* 0x00000006ff0b723e */ /* 0x001fc600048070ff */
[----:B------:R-:W-:Y:S01]  /*14790*/  @!P0 STG.E.U8 desc[UR20][R30.64+0x31], R13 ;  /* 0x0000310d1e008986 */ /* 0x000fe2000c101114 */
[----:B------:R-:W-:Y:S01]  /*147a0*/  ISETP.LT.OR P6, PT, R40, 0x39, !P2 ;  /* 0x000000392800780c */ /* 0x000fe200057c1670 */
[----:B------:R-:W-:Y:S01]  /*147b0*/  FMUL R2, R2, UR22 ;  /* 0x0000001602027c20 */ /* 0x000fe20008400000 */
[----:B------:R-:W-:Y:S01]  /*147c0*/  F2FP.SATFINITE.E4M3.F32.PACK_AB_MERGE_C R7, RZ, R7, RZ ;  /* 0x00000007ff07723e */ /* 0x000fe200048070ff */
[----:B------:R0:W-:Y:S01]  /*147d0*/  @!P4 STG.E.U8 desc[UR20][R32.64+0x39], R11 ;  /* 0x0000390b2000c986 */ /* 0x0001e2000c101114 */
[----:B------:R-:W-:Y:S01]  /*147e0*/  FMUL R5, R5, UR22 ;  /* 0x0000001605057c20 */ /* 0x000fe20008400000 */
[----:B------:R-:W-:Y:S02]  /*147f0*/  FMUL R3, R3, UR22 ;  /* 0x0000001603037c20 */ /* 0x000fe40008400000 */
[----:B------:R1:W-:Y:S02]  /*14800*/  @!P5 STG.E.U8 desc[UR20][R32.64+0x38], R7 ;  /* 0x000038072000d986 */ /* 0x0003e4000c101114 */
[----:B------:R-:W-:-:S02]  /*14810*/  F2FP.SATFINITE.E4M3.F32.PACK_AB_MERGE_C R5, RZ, R5, RZ ;  /* 0x00000005ff05723e */ /* 0x000fc400048070ff */
[----:B0-----:R-:W-:Y:S02]  /*14820*/  F2FP.SATFINITE.E4M3.F32.PACK_AB_MERGE_C R11, RZ, R0, RZ ;  /* 0x00000000ff0b723e */ /* 0x001fe400048070ff */
[----:B------:R-:W-:Y:S02]  /*14830*/  F2FP.SATFINITE.E4M3.F32.PACK_AB_MERGE_C R13, RZ, R3, RZ ;  /* 0x00000003ff0d723e */ /* 0x000fe400048070ff */
[----:B-1----:R-:W-:Y:S01]  /*14840*/  F2FP.SATFINITE.E4M3.F32.PACK_AB_MERGE_C R7, RZ, R2, RZ ;  /* 0x00000002ff07723e */ /* 0x002fe200048070ff */
[----:B------:R0:W-:Y:S01]  /*14850*/  @!P6 STG.E.U8 desc[UR20][R30.64+0x38], R5 ;  /* 0x000038051e00e986 */ /* 0x0001e2000c101114 */
[----:B--2---:R-:W-:-:S03]  /*14860*/  FMUL R0, R225, UR22 ;  /* 0x00000016e1007c20 */ /* 0x004fc60008400000 */
[----:B------:R-:W2:Y:S01]  /*14870*/  LDL.LU R225, [R1+0x1c] ;  /* 0x00001c0001e17983 */ /* 0x000ea20000300800 */
[----:B---3--:R-:W-:-:S03]  /*14880*/  FMUL R2, R226, UR22 ;  /* 0x00000016e2027c20 */ /* 0x008fc60008400000 */
[----:B------:R-:W3:Y:S01]  /*14890*/  LDL.LU R226, [R1+0x20] ;  /* 0x0000200001e27983 */ /* 0x000ee20000300800 */
[----:B0-----:R-:W-:Y:S01]  /*148a0*/  F2FP.SATFINITE.E4M3.F32.PACK_AB_MERGE_C R5, RZ, R0, RZ ;  /* 0x00000000ff05723e */ /* 0x001fe200048070ff */
[----:B----4-:R-:W-:Y:S01]  /*148b0*/  FMUL R0, R227, UR22 ;  /* 0x00000016e3007c20 */ /* 0x010fe20008400000 */
[----:B------:R-:W-:Y:S02]  /*148c0*/  FMUL R3, R221, UR22 ;  /* 0x00000016dd037c20 */ /* 0x000fe40008400000 */
[----:B------:R-:W4:Y:S04]  /*148d0*/  LDL.LU R221, [R1+0x24] ;  /* 0x0000240001dd7983 */ /* 0x000f280000300800 */
[----:B------:R-:W4:Y:S01]  /*148e0*/  LDL.LU R227, [R1+0x28] ;  /* 0x0000280001e37983 */ /* 0x000f220000300800 */
[----:B------:R-:W-:Y:S01]  /*148f0*/  ISETP.LT.OR P0, PT, R40, 0x3a, !P2 ;  /* 0x0000003a2800780c */ /* 0x000fe20005701670 */
[----:B------:R-:W-:Y:S01]  /*14900*/  FMUL R4, R4, UR22 ;  /* 0x0000001604047c20 */ /* 0x000fe20008400000 */
[----:B------:R-:W-:-:S02]  /*14910*/  ISETP.LT.OR P5, PT, R40, 0x41, !P1 ;  /* 0x000000412800780c */ /* 0x000fc40004fa1670 */
[C---:B------:R-:W-:Y:S02]  /*14920*/  ISETP.LT.OR P4, PT, R40.reuse, 0x42, !P1 ;  /* 0x000000422800780c */ /* 0x040fe40004f81670 */
[----:B------:R-:W-:Y:S02]  /*14930*/  F2FP.SATFINITE.E4M3.F32.PACK_AB_MERGE_C R9, RZ, R4, RZ ;  /* 0x00000004ff09723e */ /* 0x000fe400048070ff */
[----:B------:R-:W-:-:S05]  /*14940*/  ISETP.LT.OR P6, PT, R40, 0x41, !P2 ;  /* 0x000000412800780c */ /* 0x000fca00057c1670 */
[----:B------:R0:W-:Y:S01]  /*14950*/  @!P0 STG.E.U8 desc[UR20][R30.64+0x39], R9 ;  /* 0x000039091e008986 */ /* 0x0001e2000c101114 */
[----:B------:R-:W-:-:S03]  /*14960*/  ISETP.LT.OR P0, PT, R40, 0x42, !P2 ;  /* 0x000000422800780c */ /* 0x000fc60005701670 */
[----:B------:R-:W-:Y:S01]  /*14970*/  @!P5 STG.E.U8 desc[UR20][R32.64+0x40], R13 ;  /* 0x0000400d2000d986 */ /* 0x000fe2000c101114 */
[----:B------:R-:W-:-:S03]  /*14980*/  ISETP.LT.OR P5, PT, R40, 0x49, !P1 ;  /* 0x000000492800780c */ /* 0x000fc60004fa1670 */
[----:B------:R1:W-:Y:S01]  /*14990*/  @!P4 STG.E.U8 desc[UR20][R32.64+0x41], R7 ;  /* 0x000041072000c986 */ /* 0x0003e2000c101114 */
[C---:B------:R-:W-:Y:S02]  /*149a0*/  ISETP.LT.OR P4, PT, R40.reuse, 0x4a, !P1 ;  /* 0x0000004a2800780c */ /* 0x040fe40004f81670 */
[----:B0-----:R-:W-:Y:S01]  /*149b0*/  F2FP.SATFINITE.E4M3.F32.PACK_AB_MERGE_C R9, RZ, R2, RZ ;  /* 0x00000002ff09723e */ /* 0x001fe200048070ff */
[----:B------:R-:W-:Y:S02]  /*149c0*/  FMUL R2, R223, UR22 ;  /* 0x00000016df027c20 */ /* 0x000fe40008400000 */
[----:B------:R0:W-:Y:S01]  /*149d0*/  @!P0 STG.E.U8 desc[UR20][R30.64+0x41], R5 ;  /* 0x000041051e008986 */ /* 0x0001e2000c101114 */
[----:B------:R-:W-:Y:S02]  /*149e0*/  ISETP.LT.OR P0, PT, R40, 0x4a, !P2 ;  /* 0x0000004a2800780c */ /* 0x000fe40005701670 */
[----:B-1----:R-:W-:Y:S01]  /*149f0*/  F2FP.SATFINITE.E4M3.F32.PACK_AB_MERGE_C R7, RZ, R0, RZ ;  /* 0x00000000ff07723e */ /* 0x002fe200048070ff */
[----:B------:R-:W-:-:S02]  /*14a00*/  FMUL R0, R222, UR22 ;  /* 0x00000016de007c20 */ /* 0x000fc40008400000 */
[----:B------:R-:W4:Y:S04]  /*14a10*/  LDL.LU R222, [R1+0x2c] ;  /* 0x00002c0001de7983 */ /* 0x000f280000300800 */
[----:B------:R1:W-:Y:S01]  /*14a20*/  @!P6 STG.E.U8 desc[UR20][R30.64+0x40], R11 ;  /* 0x0000400b1e00e986 */ /* 0x0003e2000c101114 */
[----:B0-----:R-:W-:-:S03]  /*14a30*/  F2FP.SATFINITE.E4M3.F32.PACK_AB_MERGE_C R5, RZ, R2, RZ ;  /* 0x00000002ff05723e */ /* 0x001fc600048070ff */
[----:B------:R-:W4:Y:S01]  /*14a40*/  LDL.LU R223, [R1+0x30] ;  /* 0x0000300001df7983 */ /* 0x000f220000300800 */
[----:B------:R-:W-:Y:S02]  /*14a50*/  F2FP.SATFINITE.E4M3.F32.PACK_AB_MERGE_C R13, RZ, R3, RZ ;  /* 0x00000003ff0d723e */ /* 0x000fe400048070ff */
[----:B-1----:R-:W-:Y:S01]  /*14a60*/  F2FP.SATFINITE.E4M3.F32.PACK_AB_MERGE_C R11, RZ, R0, RZ ;  /* 0x00000000ff0b723e */ /* 0x002fe200048070ff */
[----:B------:R-:W-:Y:S02]  /*14a70*/  FMUL R0, R224, UR22 ;  /* 0x00000016e0007c20 */ /* 0x000fe40008400000 */
[----:B------:R-:W4:Y:S04]  /*14a80*/  LDL.LU R224, [R1+0x34] ;  /* 0x0000340001e07983 */ /* 0x000f280000300800 */
[----:B------:R0:W-:Y:S04]  /*14a90*/  @!P5 STG.E.U8 desc[UR20][R32.64+0x48], R9 ;  /* 0x000048092000d986 */ /* 0x0001e8000c101114 */
[----:B------:R-:W-:Y:S01]  /*14aa0*/  @!P4 STG.E.U8 desc[UR20][R32.64+0x49], R13 ;  /* 0x0000490d2000c986 */ /* 0x000fe2000c101114 */
[----:B0-----:R-:W-:-:S03]  /*14ab0*/  F2FP.SATFINITE.E4M3.F32.PACK_AB_MERGE_C R9, RZ, R0, RZ ;  /* 0x00000000ff09723e */ /* 0x001fc600048070ff */
[----:B------:R0:W-:Y:S01]  /*14ac0*/  @!P0 STG.E.U8 desc[UR20][R30.64+0x49], R11 ;  /* 0x0000490b1e008986 */ /* 0x0001e2000c101114 */
[----:B--2---:R-:W-:-:S03]  /*14ad0*/  FMUL R2, R225, UR22 ;  /* 0x00000016e1027c20 */ /* 0x004fc60008400000 */
[----:B------:R-:W2:Y:S01]  /*14ae0*/  LDL.LU R225, [R1+0x38] ;  /* 0x0000380001e17983 */ /* 0x000ea20000300800 */
[----:B---3--:R-:W-:-:S03]  /*14af0*/  FMUL R3, R226, UR22 ;  /* 0x00000016e2037c20 */ /* 0x008fc60008400000 */
[----:B------:R-:W3:Y:S01]  /*14b00*/  LDL.LU R226, [R1+0x3c] ;  /* 0x00003c0001e27983 */ /* 0x000ee20000300800 */
[----:B----4-:R-:W-:-:S03]  /*14b10*/  FMUL R0, R221, UR22 ;  /* 0x00000016dd007c20 */ /* 0x010fc60008400000 */
[----:B------:R-:W4:Y:S02]  /*14b20*/  LDL.LU R221, [R1+0x40] ;  /* 0x0000400001dd7983 */ /* 0x000f240000300800 */
[----:B0-----:R-:W-:Y:S01]  /*14b30*/  F2FP.SATFINITE.E4M3.F32.PACK_AB_MERGE_C R11, RZ, R0, RZ ;  /* 0x00000000ff0b723e */ /* 0x001fe200048070ff */
[----:B------:R-:W-:Y:S02]  /*14b40*/  FMUL R0, R227, UR22 ;  /* 0x00000016e3007c20 */ /* 0x000fe40008400000 */
[----:B------:R-:W4:Y:S01]  /*14b50*/  LDL.LU R227, [R1+0x44] ;  /* 0x0000440001e37983 */ /* 0x000f220000300800 */
[C---:B------:R-:W-:Y:S02]  /*14b60*/  ISETP.LT.OR P6, PT, R40.reuse, 0x49, !P2 ;  /* 0x000000492800780c */ /* 0x040fe400057c1670 */
[C---:B------:R-:W-:Y:S02]  /*14b70*/  ISETP.LT.OR P4, PT, R40.reuse, 0x52, !P1 ;  /* 0x000000522800780c */ /* 0x040fe40004f81670 */
[----:B------:R-:W-:-:S02]  /*14b80*/  ISETP.LT.OR P5, PT, R40, 0x51, !P1 ;  /* 0x000000512800780c */ /* 0x000fc40004fa1670 */
[----:B------:R-:W-:-:S07]  /*14b90*/  ISETP.LT.OR P0, PT, R40, 0x52, !P2 ;  /* 0x000000522800780c */ /* 0x000fce0005701670 */
[----:B------:R0:W-:Y:S01]  /*14ba0*/  @!P6 STG.E.U8 desc[UR20][R30.64+0x48], R7 ;  /* 0x000048071e00e986 */ /* 0x0001e2000c101114 */
[----:B------:R-:W-:-:S03]  /*14bb0*/  ISETP.LT.OR P6, PT, R40, 0x51, !P2 ;  /* 0x000000512800780c */ /* 0x000fc600057c1670 */
[----:B------:R-:W-:Y:S01]  /*14bc0*/  @!P4 STG.E.U8 desc[UR20][R32.64+0x51], R9 ;  /* 0x000051092000c986 */ /* 0x000fe2000c101114 */
[----:B------:R-:W-:-:S03]  /*14bd0*/  ISETP.LT.OR P4, PT, R40, 0x5a, !P1 ;  /* 0x0000005a2800780c */ /* 0x000fc60004f81670 */
[----:B------:R1:W-:Y:S01]  /*14be0*/  @!P5 STG.E.U8 desc[UR20][R32.64+0x50], R5 ;  /* 0x000050052000d986 */ /* 0x0003e2000c101114 */
[----:B0-----:R-:W-:Y:S02]  /*14bf0*/  F2FP.SATFINITE.E4M3.F32.PACK_AB_MERGE_C R7, RZ, R2, RZ ;  /* 0x00000002ff07723e */ /* 0x001fe400048070ff */
[----:B------:R-:W-:Y:S01]  /*14c00*/  ISETP.LT.OR P5, PT, R40, 0x59, !P1 ;  /* 0x000000592800780c */ /* 0x000fe20004fa1670 */
[----:B------:R-:W-:Y:S02]  /*14c10*/  FMUL R2, R222, UR22 ;  /* 0x00000016de027c20 */ /* 0x000fe40008400000 */
[----:B------:R-:W4:Y:S01]  /*14c20*/  LDL.LU R222, [R1+0x48] ;  /* 0x0000480001de7983 */ /* 0x000f220000300800 */
[----:B-1----:R-:W-:Y:S02]  /*14c30*/  F2FP.SATFINITE.E4M3.F32.PACK_AB_MERGE_C R5, RZ, R0, RZ ;  /* 0x00000000ff05723e */ /* 0x002fe400048070ff */
[----:B------:R-:W-:Y:S02]  /*14c40*/  F2FP.SATFINITE.E4M3.F32.PACK_AB_MERGE_C R9, RZ, R2, RZ ;  /* 0x00000002ff09723e */ /* 0x000fe400048070ff */
[----:B------:R-:W-:Y:S01]  /*14c50*/  F2FP.SATFINITE.E4M3.F32.PACK_AB_MERGE_C R13, RZ, R3, RZ ;  /* 0x00000003ff0d723e */ /* 0x000fe200048070ff */
[----:B------:R-:W-:-:S02]  /*14c60*/  FMUL R0, R223, UR22 ;  /* 0x00000016df007c20 */ /* 0x000fc40008400000 */
[----:B------:R-:W4:Y:S04]  /*14c70*/  LDL.LU R223, [R1+0x4c] ;  /* 0x00004c0001df7983 */ /* 0x000f280000300800 */
[----:B------:R0:W-:Y:S01]  /*14c80*/  @!P6 STG.E.U8 desc[UR20][R30.64+0x50], R7 ;  /* 0x000050071e00e986 */ /* 0x0001e2000c101114 */
[----:B------:R-:W-:-:S03]  /*14c90*/  FMUL R2, R224, UR22 ;  /* 0x00000016e0027c20 */ /* 0x000fc60008400000 */
[----:B------:R-:W4:Y:S01]  /*14ca0*/  LDL.LU R224, [R1+0x50] ;  /* 0x0000500001e07983 */ /* 0x000f220000300800 */
[----:B0-----:R-:W-:-:S03]  /*14cb0*/  F2FP.SATFINITE.E4M3.F32.PACK_AB_MERGE_C R7, RZ, R0, RZ ;  /* 0x00000000ff07723e */ /* 0x001fc600048070ff */
[----:B------:R-:W-:Y:S04]  /*14cc0*/  @!P0 STG.E.U8 desc[UR20][R30.64+0x51], R13 ;  /* 0x0000510d1e008986 */ /* 0x000fe8000c101114 */
[----:B------:R-:W-:Y:S04]  /*14cd0*/  @!P4 STG.E.U8 desc[UR20][R32.64+0x59], R5 ;  /* 0x000059052000c986 */ /* 0x000fe8000c101114 */
[----:B------:R0:W-:Y:S02]  /*14ce0*/  @!P5 STG.E.U8 desc[UR20][R32.64+0x58], R11 ;  /* 0x0000580b2000d986 */ /* 0x0001e4000c101114 */
[----:B0-----:R-:W-:Y:S01]  /*14cf0*/  F2FP.SATFINITE.E4M3.F32.PACK_AB_MERGE_C R11, RZ, R2, RZ ;  /* 0x00000002ff0b723e */ /* 0x001fe200048070ff */
[----:B--2---:R-:W-:-:S02]  /*14d00*/  FMUL R3, R225, UR22 ;  /* 0x00000016e1037c20 */ /* 0x004fc40008400000 */
[----:B------:R-:W2:Y:S01]  /*14d10*/  LDL.LU R225, [R1+0x54] ;  /* 0x0000540001e17983 */ /* 0x000ea20000300800 */
[----:B---3--:R-:W-:-:S03]  /*14d20*/  FMUL R0, R226, UR22 ;  /* 0x00000016e2007c20 */ /* 0x008fc60008400000 */
[----:B------:R-:W3:Y:S02]  /*14d30*/  LDL.LU R226, [R1+0x58] ;  /* 0x0000580001e27983 */ /* 0x000ee40000300800 */
[----:B------:R-:W-:Y:S01]  /*14d40*/  F2FP.SATFINITE.E4M3.F32.PACK_AB_MERGE_C R5, RZ, R0, RZ ;  /* 0x00000000ff05723e */ /* 0x000fe200048070ff */
[----:B----4-:R-:W-:Y:S02]  /*14d50*/  FMUL R0, R221, UR22 ;  /* 0x00000016dd007c20 */ /* 0x010fe40008400000 */
[----:B------:R-:W4:Y:S01]  /*14d60*/  LDL.LU R221, [R1+0x5c] ;  /* 0x00005c0001dd7983 */ /* 0x000f220000300800 */
[----:B------:R-:W-:-:S03]  /*14d70*/  FMUL R2, R227, UR22 ;  /* 0x00000016e3027c20 */ /* 0x000fc60008400000 */
[----:B------:R-:W4:Y:S01]  /*14d80*/  LDL.LU R227, [R1+0x60] ;  /* 0x0000600001e37983 */ /* 0x000f220000300800 */
[C---:B------:R-:W-:Y:S02]  /*14d90*/  ISETP.LT.OR P0, PT, R40.reuse, 0x5a, !P2 ;  /* 0x0000005a2800780c */ /* 0x040fe40005701670 */
[C---:B------:R-:W-:Y:S02]  /*14da0*/  ISETP.LT.OR P6, PT, R40.reuse, 0x59, !P2 ;  /* 0x000000592800780c */ /* 0x040fe400057c1670 */
[C---:B------:R-:W-:Y:S02]  /*14db0*/  ISETP.LT.OR P5, PT, R40.reuse, 0x61, !P1 ;  /* 0x000000612800780c */ /* 0x040fe40004fa1670 */
[----:B------:R-:W-:-:S07]  /*14dc0*/  ISETP.LT.OR P4, PT, R40, 0x62, !P1 ;  /* 0x000000622800780c */ /* 0x000fce0004f81670 */
[----:B------:R-:W-:Y:S01]  /*14dd0*/  @!P0 STG.E.U8 desc[UR20][R30.64+0x59], R7 ;  /* 0x000059071e008986 */ /* 0x000fe2000c101114 */
[----:B------:R-:W-:-:S03]  /*14de0*/  ISETP.LT.OR P0, PT, R40, 0x62, !P2 ;  /* 0x000000622800780c */ /* 0x000fc60005701670 */
[----:B------:R0:W-:Y:S01]  /*14df0*/  @!P6 STG.E.U8 desc[UR20][R30.64+0x58], R9 ;  /* 0x000058091e00e986 */ /* 0x0001e2000c101114 */
[----:B------:R-:W-:-:S03]  /*14e00*/  ISETP.LT.OR P6, PT, R40, 0x61, !P2 ;  /* 0x000000612800780c */ /* 0x000fc600057c1670 */
[----:B------:R1:W-:Y:S01]  /*14e10*/  @!P5 STG.E.U8 desc[UR20][R32.64+0x60], R11 ;  /* 0x0000600b2000d986 */ /* 0x0003e2000c101114 */
[----:B------:R-:W-:Y:S02]  /*14e20*/  ISETP.LT.OR P5, PT, R40, 0x69, !P1 ;  /* 0x000000692800780c */ /* 0x000fe40004fa1670 */
[----:B0-----:R-:W-:Y:S01]  /*14e30*/  F2FP.SATFINITE.E4M3.F32.PACK_AB_MERGE_C R9, RZ, R0, RZ ;  /* 0x00000000ff09723e */ /* 0x001fe200048070ff */
[----:B------:R-:W-:Y:S02]  /*14e40*/  FMUL R0, R222, UR22 ;  /* 0x00000016de007c20 */ /* 0x000fe40008400000 */
[----:B------:R-:W4:Y:S01]  /*14e50*/  LDL.LU R222, [R1+0x64] ;  /* 0x0000640001de7983 */ /* 0x000f220000300800 */
[----:B------:R-:W-:Y:S02]  /*14e60*/  F2FP.SATFINITE.E4M3.F32.PACK_AB_MERGE_C R7, RZ, R2, RZ ;  /* 0x00000002ff07723e */ /* 0x000fe400048070ff */
[----:B------:R-:W-:Y:S02]  /*14e70*/  F2FP.SATFINITE.E4M3.F32.PACK_AB_MERGE_C R13, RZ, R3, RZ ;  /* 0x00000003ff0d723e */ /* 0x000fe400048070ff */
[----:B-1----:R-:W-:Y:S01]  /*14e80*/  F2FP.SATFINITE.E4M3.F32.PACK_AB_MERGE_C R11, RZ, R0, RZ ;  /* 0x00000000ff0b723e */ /* 0x002fe200048070ff */
[----:B------:R-:W-:-:S02]  /*14e90*/  FMUL R2, R223, UR22 ;  /* 0x00000016df027c20 */ /* 0x000fc40008400000 */
[----:B------:R-:W4:Y:S04]  /*14ea0*/  LDL.LU R223, [R1+0x68] ;  /* 0x0000680001df7983 */ /* 0x000f280000300800 */
[----:B------:R-:W-:Y:S01]  /*14eb0*/  @!P4 STG.E.U8 desc[UR20][R32.64+0x61], R13 ;  /* 0x0000610d2000c986 */ /* 0x000fe2000c101114 */
[----:B------:R-:W-:-:S03]  /*14ec0*/  FMUL R3, R224, UR22 ;  /* 0x00000016e0037c20 */ /* 0x000fc60008400000 */
[----:B------:R-:W4:Y:S04]  /*14ed0*/  LDL.LU R224, [R1+0x6c] ;  /* 0x00006c0001e07983 */ /* 0x000f280000300800 */
[----:B------:R-:W-:Y:S04]  /*14ee0*/  @!P0 STG.E.U8 desc[UR20][R30.64+0x61], R9 ;  /* 0x000061091e008986 */ /* 0x000fe8000c101114 */
[----:B------:R0:W-:Y:S04]  /*14ef0*/  @!P6 STG.E.U8 desc[UR20][R30.64+0x60], R5 ;  /* 0x000060051e00e986 */ /* 0x0001e8000c101114 */
[----:B------:R1:W-:Y:S01]  /*14f00*/  @!P5 STG.E.U8 desc[UR20][R32.64+0x68], R7 ;  /* 0x000068072000d986 */ /* 0x0003e2000c101114 */
[----:B0-----:R-:W-:Y:S01]  /*14f10*/  F2FP.SATFINITE.E4M3.F32.PACK_AB_MERGE_C R5, RZ, R2, RZ ;  /* 0x00000002ff05723e */ /* 0x001fe200048070ff */
[----:B--2---:R-:W-:-:S02]  /*14f20*/  FMUL R0, R225, UR22 ;  /* 0x00000016e1007c20 */ /* 0x004fc40008400000 */
[----:B------:R-:W2:Y:S03]  /*14f30*/  LDL.LU R225, [R1+0x70] ;  /* 0x0000700001e17983 */ /* 0x000ea60000300800 */
[----:B------:R-:W-:Y:S01]  /*14f40*/  F2FP.SATFINITE.E4M3.F32.PACK_AB_MERGE_C R9, RZ, R0, RZ ;  /* 0x00000000ff09723e */ /* 0x000fe200048070ff */
[----:B---3--:R-:W-:Y:S02]  /*14f50*/  FMUL R0, R226, UR22 ;  /* 0x00000016e2007c20 */ /* 0x008fe40008400000 */
[----:B------:R-:W3:Y:S03]  /*14f60*/  LDL.LU R226, [R1+0x74] ;  /* 0x0000740001e27983 */ /* 0x000ee60000300800 */
[----:B-1----:R-:W-:Y:S01]  /*14f70*/  F2FP.SATFINITE.E4M3.F32.PACK_AB_MERGE_C R7, RZ, R0, RZ ;  /* 0x00000000ff07723e */ /* 0x002fe200048070ff */
[----:B----4-:R-:W-:-:S02]  /*14f80*/  FMUL R2, R221, UR22 ;  /* 0x00000016dd027c20 */ /* 0x010fc40008400000 */
[----:B------:R-:W4:Y:S01]  /*14f90*/  LDL.LU R221, [R1+0x78] ;  /* 0x0000780001dd7983 */ /* 0x000f220000300800 */
[----:B------:R-:W-:-:S03]  /*14fa0*/  FMUL R0, R227, UR22 ;  /* 0x00000016e3007c20 */ /* 0x000fc60008400000 */
[----:B------:R-:W4:Y:S01]  /*14fb0*/  LDL.LU R227, [R1+0x7c] ;  /* 0x00007c0001e37983 */ /* 0x000f220000300800 */
[C---:B------:R-:W-:Y:S02]  /*14fc0*/  ISETP.LT.OR P4, PT, R40.reuse, 0x6a, !P1 ;  /* 0x0000006a2800780c */ /* 0x040fe40004f81670 */
[C---:B------:R-:W-:Y:S02]  /*14fd0*/  ISETP.LT.OR P6, PT, R40.reuse, 0x69, !P2 ;  /* 0x000000692800780c */ /* 0x040fe400057c1670 */
[C---:B------:R-:W-:Y:S02]  /*14fe0*/  ISETP.LT.OR P0, PT, R40.reuse, 0x6a, !P2 ;  /* 0x0000006a2800780c */ /* 0x040fe40005701670 */
[----:B------:R-:W-:Y:S02]  /*14ff0*/  ISETP.LT.OR P5, PT, R40, 0x71, !P1 ;  /* 0x000000712800780c */ /* 0x000fe40004fa1670 */
[----:B------:R-:W-:-:S05]  /*15000*/  F2FP.SATFINITE.E4M3.F32.PACK_AB_MERGE_C R13, RZ, R3, RZ ;  /* 0x00000003ff0d723e */ /* 0x000fca00048070ff */
[----:B------:R0:W-:Y:S01]  /*15010*/  @!P4 STG.E.U8 desc[UR20][R32.64+0x69], R11 ;  /* 0x0000690b2000c986 */ /* 0x0001e2000c101114 */
[----:B------:R-:W-:-:S03]  /*15020*/  ISETP.LT.OR P4, PT, R40, 0x72, !P1 ;  /* 0x000000722800780c */ /* 0x000fc60004f81670 */
[----:B------:R1:W-:Y:S01]  /*15030*/  @!P6 STG.E.U8 desc[UR20][R30.64+0x68], R5 ;  /* 0x000068051e00e986 */ /* 0x0003e2000c101114 */
[----:B------:R-:W-:-:S03]  /*15040*/  ISETP.LT.OR P6, PT, R40, 0x71, !P2 ;  /* 0x000000712800780c */ /* 0x000fc600057c1670 */
[----:B------:R-:W-:Y:S01]  /*15050*/  @!P0 STG.E.U8 desc[UR20][R30.64+0x69], R13 ;  /* 0x0000690d1e008986 */ /* 0x000fe2000c101114 */
[----:B0-----:R-:W-:Y:S02]  /*15060*/  F2FP.SATFINITE.E4M3.F32.PACK_AB_MERGE_C R11, RZ, R2, RZ ;  /* 0x00000002ff0b723e */ /* 0x001fe400048070ff */
[----:B------:R-:W-:Y:S01]  /*15070*/  ISETP.LT.OR P0, PT, R40, 0x72, !P2 ;  /* 0x000000722800780c */ /* 0x000fe20005701670 */
[----:B------:R-:W-:Y:S02]  /*15080*/  FMUL R2, R222, UR22 ;  /* 0x00000016de027c20 */ /* 0x000fe40008400000 */
[----:B------:R-:W4:Y:S01]  /*15090*/  LDL.LU R222, [R1+0x80] ;  /* 0x0000800001de7983 */ /* 0x000f220000300800 */
[----:B-1----:R-:W-:Y:S01]  /*150a0*/  F2FP.SATFINITE.E4M3.F32.PACK_AB_MERGE_C R5, RZ, R0, RZ ;  /* 0x00000000ff05723e */ /* 0x002fe200048070ff */
[----:B------:R-:W-:Y:S02]  /*150b0*/  FMUL R3, R223, UR22 ;  /* 0x00000016df037c20 */ /* 0x000fe40008400000 */
[----:B------:R-:W4:Y:S04]  /*150c0*/  LDL.LU R223, [R1+0x84] ;  /* 0x0000840001df7983 */ /* 0x000f280000300800 */
[----:B------:R0:W-:Y:S01]  /*150d0*/  @!P4 STG.E.U8 desc[UR20][R32.64+0x71], R7 ;  /* 0x000071072000c986 */ /* 0x0001e2000c101114 */
[----:B------:R-:W-:-:S03]  /*150e0*/  FMUL R0, R224, UR22 ;  /* 0x00000016e0007c20 */ /* 0x000fc60008400000 */
[----:B------:R1:W-:Y:S04]  /*150f0*/  @!P5 STG.E.U8 desc[UR20][R32.64+0x70], R9 ;  /* 0x000070092000d986 */ /* 0x0003e8000c101114 */
[----:B------:R-:W4:Y:S01]  /*15100*/  LDL.LU R224, [R1+0x88] ;  /* 0x0000880001e07983 */ /* 0x000f220000300800 */
[----:B0-----:R-:W-:-:S03]  /*15110*/  F2FP.SATFINITE.E4M3.F32.PACK_AB_MERGE_C R7, RZ, R0, RZ ;  /* 0x00000000ff07723e */ /* 0x001fc600048070ff */
[----:B------:R0:W-:Y:S01]  /*15120*/  @!P6 STG.E.U8 desc[UR20][R30.64+0x70], R11 ;  /* 0x0000700b1e00e986 */ /* 0x0001e2000c101114 */
[----:B-1----:R-:W-:-:S03]  /*15130*/  F2FP.SATFINITE.E4M3.F32.PACK_AB_MERGE_C R9, RZ, R2, RZ ;  /* 0x00000002ff09723e */ /* 0x002fc600048070ff */
[----:B------:R1:W-:Y:S01]  /*15140*/  @!P0 STG.E.U8 desc[UR20][R30.64+0x71], R5 ;  /* 0x000071051e008986 */ /* 0x0003e2000c101114 */
[----:B--2---:R-:W-:-:S03]  /*15150*/  FMUL R0, R225, UR22 ;  /* 0x00000016e1007c20 */ /* 0x004fc60008400000 */
[----:B------:R-:W2:Y:S01]  /*15160*/  LDL.LU R225, [R1+0x8c] ;  /* 0x00008c0001e17983 */ /* 0x000ea20000300800 */
[----:B---3--:R-:W-:Y:S01]  /*15170*/  FMUL R2, R226, UR22 ;  /* 0x00000016e2027c20 */ /* 0x008fe20008400000 */
[----:B0-----:R-:W-:Y:S02]  /*15180*/  F2FP.SATFINITE.E4M3.F32.PACK_AB_MERGE_C R11, RZ, R0, RZ ;  /* 0x00000000ff0b723e */ /* 0x001fe400048070ff */
[----:B------:R-:W3:Y:S02]  /*15190*/  LDL.LU R226, [R1+0x90] ;  /* 0x0000900001e27983 */ /* 0x000ee40000300800 */
[----:B-1----:R-:W-:Y:S01]  /*151a0*/  F2FP.SATFINITE.E4M3.F32.PACK_AB_MERGE_C R5, RZ, R2, RZ ;  /* 0x00000002ff05723e */ /* 0x002fe200048070ff */
[----:B----4-:R-:W-:Y:S02]  /*151b0*/  FMUL R0, R221, UR22 ;  /* 0x00000016dd007c20 */ /* 0x010fe40008400000 */
        /* <DEDUP_REMOVED lines=10> */
[----:B------:R-:W-:Y:S01]  /*15260*/  @!P4 STG.E.U8 desc[UR20][R32.64+0x79], R13 ;  /* 0x0000790d2000c986 */ /* 0x000fe2000c101114 */
[----:B------:R-:W-:Y:S02]  /*15270*/  ISETP.LT.OR P4, PT, R40, 0x82, !P1 ;  /* 0x000000822800780c */ /* 0x000fe40004f81670 */
[----:B0-----:R-:W-:Y:S01]  /*15280*/  F2FP.SATFINITE.E4M3.F32.PACK_AB_MERGE_C R9, RZ, R0, RZ ;  /* 0x00000000ff09723e */ /* 0x001fe200048070ff */
[----:B------:R-:W-:Y:S02]  /*15290*/  FMUL R3, R222, UR22 ;  /* 0x00000016de037c20 */ /* 0x000fe40008400000 */
[----:B------:R-:W4:Y:S01]  /*152a0*/  LDL.LU R222, [R1+0x9c] ;  /* 0x00009c0001de7983 */ /* 0x000f220000300800 */
[----:B------:R-:W-:-:S03]  /*152b0*/  FMUL R0, R223, UR22 ;  /* 0x00000016df007c20 */ /* 0x000fc60008400000 */
[----:B------:R-:W4:Y:S04]  /*152c0*/  LDL.LU R223, [R1+0xa0] ;  /* 0x0000a00001df7983 */ /* 0x000f280000300800 */
[----:B------:R0:W-:Y:S04]  /*152d0*/  @!P0 STG.E.U8 desc[UR20][R30.64+0x79], R11 ;  /* 0x0000790b1e008986 */ /* 0x0001e8000c101114 */
[----:B------:R1:W-:Y:S01]  /*152e0*/  @!P6 STG.E.U8 desc[UR20][R30.64+0x78], R7 ;  /* 0x000078071e00e986 */ /* 0x0003e2000c101114 */
[----:B0-----:R-:W-:Y:S01]  /*152f0*/  F2FP.SATFINITE.E4M3.F32.PACK_AB_MERGE_C R11, RZ, R0, RZ ;  /* 0x00000000ff0b723e */ /* 0x001fe200048070ff */
[----:B------:R-:W-:-:S02]  /*15300*/  FMUL R0, R224, UR22 ;  /* 0x00000016e0007c20 */ /* 0x000fc40008400000 */
[----:B------:R-:W4:Y:S01]  /*15310*/  LDL.LU R224, [R1+0xa4] ;  /* 0x0000a40001e07983 */ /* 0x000f220000300800 */
[----:B-1----:R-:W-:-:S03]  /*15320*/  F2FP.SATFINITE.E4M3.F32.PACK_AB_MERGE_C R7, RZ, R2, RZ ;  /* 0x00000002ff07723e */ /* 0x002fc600048070ff */
[----:B------:R0:W-:Y:S01]  /*15330*/  @!P5 STG.E.U8 desc[UR20][R32.64+0x80], R5 ;  /* 0x000080052000d986 */ /* 0x0001e2000c101114 */
[----:B------:R-:W-:-:S03]  /*15340*/  F2FP.SATFINITE.E4M3.F32.PACK_AB_MERGE_C R13, RZ, R3, RZ ;  /* 0x00000003ff0d723e */ /* 0x000fc600048070ff */
[----:B------:R1:W-:Y:S01]  /*15350*/  @!P4 STG.E.U8 desc[UR20][R32.64+0x81], R9 ;  /* 0x000081092000c986 */ /* 0x0003e2000c101114 */
[----:B0-----:R-:W-:Y:S01]  /*15360*/  F2FP.SATFINITE.E4M3.F32.PACK_AB_MERGE_C R5, RZ, R0, RZ ;  /* 0x00000000ff05723e */ /* 0x001fe200048070ff */
[----:B--2---:R-:W-:Y:S02]  /*15370*/  FMUL R2, R225, UR22 ;  /* 0x00000016e1027c20 */ /* 0x004fe40008400000 */
[----:B------:R-:W2:Y:S03]  /*15380*/  LDL.LU R225, [R1+0xa8] ;  /* 0x0000a80001e17983 */ /* 0x000ea60000300800 */
[----:B-1----:R-:W-:Y:S01]  /*15390*/  F2FP.SATFINITE.E4M3.F32.PACK_AB_MERGE_C R9, RZ, R2, RZ ;  /* 0x00000002ff09723e */ /* 0x002fe200048070ff */
[----:B---3--:R-:W-:Y:S02]  /*153a0*/  FMUL R0, R226, UR22 ;  /* 0x00000016e2007c20 */ /* 0x008fe40008400000 */
[----:B------:R-:W3:Y:S01]  /*153b0*/  LDL.LU R226, [R1+0xac] ;  /* 0x0000ac0001e27983 */ /* 0x000ee20000300800 */
[----:B----4-:R-:W-:-:S03]  /*153c0*/  FMUL R2, R221, UR22 ;  /* 0x00000016dd027c20 */ /* 0x010fc60008400000 */
[----:B------:R-:W4:Y:S01]  /*153d0*/  LDL.LU R221, [R1+0xb0] ;  /* 0x0000b00001dd7983 */ /* 0x000f220000300800 */
[----:B------:R-:W-:-:S03]  /*153e0*/  FMUL R3, R227, UR22 ;  /* 0x00000016e3037c20 */ /* 0x000fc60008400000 */
[----:B------:R-:W4:Y:S01]  /*153f0*/  LDL.LU R227, [R1+0xb4] ;  /* 0x0000b40001e37983 */ /* 0x000f220000300800 */
[C---:B------:R-:W-:Y:S02]  /*15400*/  ISETP.LT.OR P6, PT, R40.reuse, 0x81, !P2 ;  /* 0x000000812800780c */ /* 0x040fe400057c1670 */
[C---:B------:R-:W-:Y:S02]  /*15410*/  ISETP.LT.OR P0, PT, R40.reuse, 0x82, !P2 ;  /* 0x000000822800780c */ /* 0x040fe40005701670 */
[C---:B------:R-:W-:Y:S02]  /*15420*/  ISETP.LT.OR P5, PT, R40.reuse, 0x89, !P1 ;  /* 0x000000892800780c */ /* 0x040fe40004fa1670 */
[----:B------:R-:W-:-:S07]  /*15430*/  ISETP.LT.OR P4, PT, R40, 0x8a, !P1 ;  /* 0x0000008a2800780c */ /* 0x000fce0004f81670 */
[----:B------:R0:W-:Y:S01]  /*15440*/  @!P6 STG.E.U8 desc[UR20][R30.64+0x80], R7 ;  /* 0x000080071e00e986 */ /* 0x0001e2000c101114 */
[----:B------:R-:W-:-:S03]  /*15450*/  ISETP.LT.OR P6, PT, R40, 0x89, !P2 ;  /* 0x000000892800780c */ /* 0x000fc600057c1670 */
[----:B------:R-:W-:Y:S01]  /*15460*/  @!P0 STG.E.U8 desc[UR20][R30.64+0x81], R13 ;  /* 0x0000810d1e008986 */ /* 0x000fe2000c101114 */
[----:B------:R-:W-:-:S03]  /*15470*/  ISETP.LT.OR P0, PT, R40, 0x8a, !P2 ;  /* 0x0000008a2800780c */ /* 0x000fc60005701670 */
[----:B------:R-:W-:Y:S01]  /*15480*/  @!P5 STG.E.U8 desc[UR20][R32.64+0x88], R11 ;  /* 0x0000880b2000d986 */ /* 0x000fe2000c101114 */
[----:B0-----:R-:W-:-:S03]  /*15490*/  F2FP.SATFINITE.E4M3.F32.PACK_AB_MERGE_C R7, RZ, R0, RZ ;  /* 0x00000000ff07723e */ /* 0x001fc600048070ff */
[----:B------:R0:W-:Y:S01]  /*154a0*/  @!P4 STG.E.U8 desc[UR20][R32.64+0x89], R5 ;  /* 0x000089052000c986 */ /* 0x0001e2000c101114 */
[----:B------:R-:W-:Y:S01]  /*154b0*/  ISETP.LT.OR P5, PT, R40, 0x91, !P1 ;  /* 0x000000912800780c */ /* 0x000fe20004fa1670 */
[----:B------:R-:W-:Y:S02]  /*154c0*/  FMUL R0, R222, UR22 ;  /* 0x00000016de007c20 */ /* 0x000fe40008400000 */
[----:B------:R-:W4:Y:S03]  /*154d0*/  LDL.LU R222, [R1+0xb8] ;  /* 0x0000b80001de7983 */ /* 0x000f260000300800 */
[----:B0-----:R-:W-:Y:S01]  /*154e0*/  F2FP.SATFINITE.E4M3.F32.PACK_AB_MERGE_C R5, RZ, R0, RZ ;  /* 0x00000000ff05723e */ /* 0x001fe200048070ff */
[----:B------:R-:W-:Y:S02]  /*154f0*/  FMUL R0, R223, UR22 ;  /* 0x00000016df007c20 */ /* 0x000fe40008400000 */
[----:B------:R-:W4:Y:S01]  /*15500*/  LDL.LU R223, [R1+0xbc] ;  /* 0x0000bc0001df7983 */ /* 0x000f220000300800 */
[----:B------:R-:W-:-:S03]  /*15510*/  F2FP.SATFINITE.E4M3.F32.PACK_AB_MERGE_C R11, RZ, R2, RZ ;  /* 0x00000002ff0b723e */ /* 0x000fc600048070ff */
[----:B------:R0:W-:Y:S04]  /*15520*/  @!P6 STG.E.U8 desc[UR20][R30.64+0x88], R9 ;  /* 0x000088091e00e986 */ /* 0x0001e8000c101114 */
[----:B------:R1:W-:Y:S01]  /*15530*/  @!P0 STG.E.U8 desc[UR20][R30.64+0x89], R7 ;  /* 0x000089071e008986 */ /* 0x0003e2000c101114 */
[----:B0-----:R-:W-:Y:S01]  /*15540*/  F2FP.SATFINITE.E4M3.F32.PACK_AB_MERGE_C R9, RZ, R0, RZ ;  /* 0x00000000ff09723e */ /* 0x001fe200048070ff */
[----:B------:R-:W-:Y:S02]  /*15550*/  FMUL R2, R224, UR22 ;  /* 0x00000016e0027c20 */ /* 0x000fe40008400000 */
[----:B------:R-:W4:Y:S03]  /*15560*/  LDL.LU R224, [R1+0xc0] ;  /* 0x0000c00001e07983 */ /* 0x000f260000300800 */
[----:B-1----:R-:W-:Y:S01]  /*15570*/  F2FP.SATFINITE.E4M3.F32.PACK_AB_MERGE_C R7, RZ, R2, RZ ;  /* 0x00000002ff07723e */ /* 0x002fe200048070ff */
[----:B------:R0:W-:Y:S01]  /*15580*/  @!P5 STG.E.U8 desc[UR20][R32.64+0x90], R11 ;  /* 0x0000900b2000d986 */ /* 0x0001e2000c101114 */
[----:B--2---:R-:W-:-:S03]  /*15590*/  FMUL R0, R225, UR22 ;  /* 0x00000016e1007c20 */ /* 0x004fc60008400000 */
[----:B------:R-:W2:Y:S02]  /*155a0*/  LDL.LU R225, [R1+0xc4] ;  /* 0x0000c40001e17983 */ /* 0x000ea40000300800 */
[----:B0-----:R-:W-:Y:S01]  /*155b0*/  F2FP.SATFINITE.E4M3.F32.PACK_AB_MERGE_C R11, RZ, R0, RZ ;  /* 0x00000000ff0b723e */ /* 0x001fe200048070ff */
[----:B---3--:R-:W-:Y:S02]  /*155c0*/  FMUL R2, R226, UR22 ;  /* 0x00000016e2027c20 */ /* 0x008fe40008400000 */
[----:B------:R-:W3:Y:S01]  /*155d0*/  LDL.LU R226, [R1+0xc8] ;  /* 0x0000c80001e27983 */ /* 0x000ee20000300800 */
[----:B----4-:R-:W-:-:S03]  /*155e0*/  FMUL R0, R227, UR22 ;  /* 0x00000016e3007c20 */ /* 0x010fc60008400000 */
[----:B------:R-:W4:Y:S01]  /*155f0*/  LDL.LU R227, [R1+0xcc] ;  /* 0x0000cc0001e37983 */ /* 0x000f220000300800 */
[C---:B------:R-:W-:Y:S02]  /*15600*/  ISETP.LT.OR P4, PT, R40.reuse, 0x92, !P1 ;  /* 0x000000922800780c */ /* 0x040fe40004f81670 */
[C---:B------:R-:W-:Y:S01]  /*15610*/  ISETP.LT.OR P6, PT, R40.reuse, 0x91, !P2 ;  /* 0x000000912800780c */ /* 0x040fe200057c1670 */
[----:B------:R-:W4:Y:S01]  /*15620*/  LDL.LU R220, [R1+0xd0] ;  /* 0x0000d00001dc7983 */ /* 0x000f220000300800 */
[C---:B------:R-:W-:Y:S02]  /*15630*/  ISETP.LT.OR P0, PT, R40.reuse, 0x92, !P2 ;  /* 0x000000922800780c */ /* 0x040fe40005701670 */
[----:B------:R-:W-:Y:S02]  /*15640*/  F2FP.SATFINITE.E4M3.F32.PACK_AB_MERGE_C R13, RZ, R3, RZ ;  /* 0x00000003ff0d723e */ /* 0x000fe400048070ff */
[----:B------:R-:W-:Y:S01]  /*15650*/  ISETP.LT.OR P5, PT, R40, 0x99, !P1 ;  /* 0x000000992800780c */ /* 0x000fe20004fa1670 */
[----:B------:R-:W-:-:S02]  /*15660*/  FMUL R3, R221, UR22 ;  /* 0x00000016dd037c20 */ /* 0x000fc40008400000 */
[----:B------:R-:W4:Y:S04]  /*15670*/  LDL.LU R221, [R1+0xd4] ;  /* 0x0000d40001dd7983 */ /* 0x000f280000300800 */
[----:B------:R-:W-:Y:S01]  /*15680*/  @!P4 STG.E.U8 desc[UR20][R32.64+0x91], R13 ;  /* 0x0000910d2000c986 */ /* 0x000fe2000c101114 */
[----:B------:R-:W-:-:S03]  /*15690*/  ISETP.LT.OR P4, PT, R40, 0x9a, !P1 ;  /* 0x0000009a2800780c */ /* 0x000fc60004f81670 */
[----:B------:R0:W-:Y:S01]  /*156a0*/  @!P6 STG.E.U8 desc[UR20][R30.64+0x90], R5 ;  /* 0x000090051e00e986 */ /* 0x0001e2000c101114 */
[----:B------:R-:W-:-:S03]  /*156b0*/  ISETP.LT.OR P6, PT, R40, 0x99, !P2 ;  /* 0x000000992800780c */ /* 0x000fc600057c1670 */
[----:B------:R1:W-:Y:S01]  /*156c0*/  @!P0 STG.E.U8 desc[UR20][R30.64+0x91], R9 ;  /* 0x000091091e008986 */ /* 0x0003e2000c101114 */
[----:B0-----:R-:W-:Y:S02]  /*156d0*/  F2FP.SATFINITE.E4M3.F32.PACK_AB_MERGE_C R5, RZ, R2, RZ ;  /* 0x00000002ff05723e */ /* 0x001fe400048070ff */
[----:B-1----:R-:W-:Y:S01]  /*156e0*/  F2FP.SATFINITE.E4M3.F32.PACK_AB_MERGE_C R9, RZ, R0, RZ ;  /* 0x00000000ff09723e */ /* 0x002fe200048070ff */
[----:B------:R-:W-:Y:S02]  /*156f0*/  FMUL R0, R222, UR22 ;  /* 0x00000016de007c20 */ /* 0x000fe40008400000 */
[----:B------:R-:W4:Y:S01]  /*15700*/  LDL.LU R222, [R1+0xd8] ;  /* 0x0000d80001de7983 */ /* 0x000f220000300800 */
[----:B------:R-:W-:-:S03]  /*15710*/  FMUL R2, R223, UR22 ;  /* 0x00000016df027c20 */ /* 0x000fc60008400000 */
[----:B------:R-:W4:Y:S04]  /*15720*/  LDL.LU R223, [R1+0xdc] ;  /* 0x0000dc0001df7983 */ /* 0x000f280000300800 */
[----:B------:R0:W-:Y:S04]  /*15730*/  @!P5 STG.E.U8 desc[UR20][R32.64+0x98], R7 ;  /* 0x000098072000d986 */ /* 0x0001e8000c101114 */
[----:B------:R-:W-:Y:S04]  /*15740*/  @!P4 STG.E.U8 desc[UR20][R32.64+0x99], R11 ;  /* 0x0000990b2000c986 */ /* 0x000fe8000c101114 */
[----:B------:R1:W-:Y:S01]  /*15750*/  @!P6 STG.E.U8 desc[UR20][R30.64+0x98], R5 ;  /* 0x000098051e00e986 */ /* 0x0003e2000c101114 */
[----:B0-----:R-:W-:Y:S01]  /*15760*/  F2FP.SATFINITE.E4M3.F32.PACK_AB_MERGE_C R7, RZ, R0, RZ ;  /* 0x00000000ff07723e */ /* 0x001fe200048070ff */
[----:B------:R-:W-:-:S02]  /*15770*/  FMUL R0, R224, UR22 ;  /* 0x00000016e0007c20 */ /* 0x000fc40008400000 */
[----:B------:R-:W4:Y:S01]  /*15780*/  LDL.LU R224, [R1+0xe0] ;  /* 0x0000e00001e07983 */ /* 0x000f220000300800 */
[----:B-1----:R-:W-:Y:S02]  /*15790*/  F2FP.SATFINITE.E4M3.F32.PACK_AB_MERGE_C R5, RZ, R2, RZ ;  /* 0x00000002ff05723e */ /* 0x002fe400048070ff */
[----:B------:R-:W-:Y:S02]  /*157a0*/  F2FP.SATFINITE.E4M3.F32.PACK_AB_MERGE_C R13, RZ, R3, RZ ;  /* 0x00000003ff0d723e */ /* 0x000fe400048070ff */
[----:B------:R-:W-:Y:S01]  /*157b0*/  F2FP.SATFINITE.E4M3.F32.PACK_AB_MERGE_C R11, RZ, R0, RZ ;  /* 0x00000000ff0b723e */ /* 0x000fe200048070ff */
[----:B--2---:R-:W-:Y:S02]  /*157c0*/  FMUL R2, R225, UR22 ;  /* 0x00000016e1027c20 */ /* 0x004fe40008400000 */
[----:B------:R-:W2:Y:S01]  /*157d0*/  LDL.LU R225, [R1+0xe4] ;  /* 0x0000e40001e17983 */ /* 0x000ea20000300800 */
[----:B---3--:R-:W-:-:S03]  /*157e0*/  FMUL R3, R226, UR22 ;  /* 0x00000016e2037c20 */ /* 0x008fc60008400000 */
[----:B------:R-:W3:Y:S01]  /*157f0*/  LDL.LU R226, [R1+0xe8] ;  /* 0x0000e80001e27983 */ /* 0x000ee20000300800 */
[----:B----4-:R-:W-:-:S03]  /*15800*/  FMUL R0, R227, UR22 ;  /* 0x00000016e3007c20 */ /* 0x010fc60008400000 */
        /* <DEDUP_REMOVED lines=9> */
[----:B------:R-:W-:Y:S04]  /*158a0*/  @!P4 STG.E.U8 desc[UR20][R32.64+0xa1], R7 ;  /* 0x0000a1072000c986 */ /* 0x000fe8000c101114 */
[----:B------:R1:W-:Y:S01]  /*158b0*/  @!P6 STG.E.U8 desc[UR20][R30.64+0xa0], R5 ;  /* 0x0000a0051e00e986 */ /* 0x0003e2000c101114 */
[----:B0-----:R-:W-:Y:S01]  /*158c0*/  F2FP.SATFINITE.E4M3.F32.PACK_AB_MERGE_C R9, RZ, R2, RZ ;  /* 0x00000002ff09723e */ /* 0x001fe200048070ff */
[----:B------:R-:W-:Y:S01]  /*158d0*/  FMUL R2, R221, UR22 ;  /* 0x00000016dd027c20 */ /* 0x000fe20008400000 */
[----:B------:R-:W-:Y:S01]  /*158e0*/  ISETP.LT.OR P4, PT, R40, 0xaa, !P1 ;  /* 0x000000aa2800780c */ /* 0x000fe20004f81670 */
[----:B------:R0:W-:Y:S01]  /*158f0*/  @!P0 STG.E.U8 desc[UR20][R30.64+0xa1], R11 ;  /* 0x0000a10b1e008986 */ /* 0x0001e2000c101114 */
[----:B-1----:R-:W-:Y:S01]  /*15900*/  F2FP.SATFINITE.E4M3.F32.PACK_AB_MERGE_C R5, RZ, R0, RZ ;  /* 0x00000000ff05723e */ /* 0x002fe200048070ff */
[----:B------:R-:W-:-:S02]  /*15910*/  FMUL R0, R220, UR22 ;  /* 0x00000016dc007c20 */ /* 0x000fc40008400000 */
[----:B------:R-:W4:Y:S01]  /*15920*/  LDL.LU R220, [R1+0xf0] ;  /* 0x0000f00001dc7983 */ /* 0x000f220000300800 */
[----:B------:R-:W-:-:S03]  /*15930*/  ISETP.LT.OR P6, PT, R40, 0xa9, !P2 ;  /* 0x000000a92800780c */ /* 0x000fc600057c1670 */
[----:B------:R-:W4:Y:S01]  /*15940*/  LDL.LU R221, [R1+0xf4] ;  /* 0x0000f40001dd7983 */ /* 0x000f220000300800 */
[C---:B------:R-:W-:Y:S02]  /*15950*/  ISETP.LT.OR P0, PT, R40.reuse, 0xaa, !P2 ;  /* 0x000000aa2800780c */ /* 0x040fe40005701670 */
[----:B------:R-:W-:Y:S01]  /*15960*/  F2FP.SATFINITE.E4M3.F32.PACK_AB_MERGE_C R7, RZ, R0, RZ ;  /* 0x00000000ff07723e */ /* 0x000fe200048070ff */
[----:B------:R1:W-:Y:S01]  /*15970*/  @!P5 STG.E.U8 desc[UR20][R32.64+0xa8], R9 ;  /* 0x0000a8092000d986 */ /* 0x0003e2000c101114 */
[----:B------:R-:W-:Y:S01]  /*15980*/  ISETP.LT.OR P5, PT, R40, 0xb1, !P1 ;  /* 0x000000b12800780c */ /* 0x000fe20004fa1670 */
[----:B------:R-:W-:Y:S01]  /*15990*/  FMUL R0, R222, UR22 ;  /* 0x00000016de007c20 */ /* 0x000fe20008400000 */
[----:B0-----:R-:W-:Y:S01]  /*159a0*/  F2FP.SATFINITE.E4M3.F32.PACK_AB_MERGE_C R11, RZ, R2, RZ ;  /* 0x00000002ff0b723e */ /* 0x001fe200048070ff */
[----:B------:R-:W-:Y:S01]  /*159b0*/  FMUL R2, R223, UR22 ;  /* 0x00000016df027c20 */ /* 0x000fe20008400000 */
[----:B------:R-:W4:Y:S01]  /*159c0*/  LDL.LU R222, [R1+0xf8] ;  /* 0x0000f80001de7983 */ /* 0x000f220000300800 */
[----:B------:R-:W-:-:S03]  /*159d0*/  F2FP.SATFINITE.E4M3.F32.PACK_AB_MERGE_C R13, RZ, R3, RZ ;  /* 0x00000003ff0d723e */ /* 0x000fc600048070ff */
[----:B------:R-:W4:Y:S01]  /*159e0*/  LDL.LU R223, [R1+0xfc] ;  /* 0x0000fc0001df7983 */ /* 0x000f220000300800 */
[----:B------:R-:W-:Y:S01]  /*159f0*/  FMUL R3, R224, UR22 ;  /* 0x00000016e0037c20 */ /* 0x000fe20008400000 */
[----:B-1----:R-:W-:Y:S02]  /*15a00*/  F2FP.SATFINITE.E4M3.F32.PACK_AB_MERGE_C R9, RZ, R0, RZ ;  /* 0x00000000ff09723e */ /* 0x002fe400048070ff */
[----:B------:R-:W4:Y:S04]  /*15a10*/  LDL.LU R224, [R1+0x100] ;  /* 0x0001000001e07983 */ /* 0x000f280000300800 */
[----:B------:R-:W-:Y:S04]  /*15a20*/  @!P4 STG.E.U8 desc[UR20][R32.64+0xa9], R13 ;  /* 0x0000a90d2000c986 */ /* 0x000fe8000c101114 */
[----:B------:R0:W-:Y:S04]  /*15a30*/  @!P6 STG.E.U8 desc[UR20][R30.64+0xa8], R5 ;  /* 0x0000a8051e00e986 */ /* 0x0001e8000c101114 */
[----:B------:R-:W-:Y:S04]  /*15a40*/  @!P0 STG.E.U8 desc[UR20][R30.64+0xa9], R7 ;  /* 0x0000a9071e008986 */ /* 0x000fe8000c101114 */
[----:B------:R1:W-:Y:S01]  /*15a50*/  @!P5 STG.E.U8 desc[UR20][R32.64+0xb0], R11 ;  /* 0x0000b00b2000d986 */ /* 0x0003e2000c101114 */
[----:B0-----:R-:W-:Y:S01]  /*15a60*/  F2FP.SATFINITE.E4M3.F32.PACK_AB_MERGE_C R5, RZ, R2, RZ ;  /* 0x00000002ff05723e */ /* 0x001fe200048070ff */
[----:B--2---:R-:W-:-:S02]  /*15a70*/  FMUL R0, R225, UR22 ;  /* 0x00000016e1007c20 */ /* 0x004fc40008400000 */
[----:B------:R-:W2:Y:S03]  /*15a80*/  LDL.LU R225, [R1+0x104] ;  /* 0x0001040001e17983 */ /* 0x000ea60000300800 */
[----:B-1----:R-:W-:Y:S01]  /*15a90*/  F2FP.SATFINITE.E4M3.F32.PACK_AB_MERGE_C R11, RZ, R0, RZ ;  /* 0x00000000ff0b723e */ /* 0x002fe200048070ff */
[----:B---3--:R-:W-:Y:S02]  /*15aa0*/  FMUL R2, R226, UR22 ;  /* 0x00000016e2027c20 */ /* 0x008fe40008400000 */
[----:B------:R-:W3:Y:S01]  /*15ab0*/  LDL.LU R226, [R1+0x108] ;  /* 0x0001080001e27983 */ /* 0x000ee20000300800 */
[----:B----4-:R-:W-:-:S03]  /*15ac0*/  FMUL R0, R227, UR22 ;  /* 0x00000016e3007c20 */ /* 0x010fc60008400000 */
[----:B------:R-:W4:Y:S01]  /*15ad0*/  LDL.LU R227, [R1+0x10c] ;  /* 0x00010c0001e37983 */ /* 0x000f220000300800 */
[C---:B------:R-:W-:Y:S02]  /*15ae0*/  ISETP.LT.OR P4, PT, R40.reuse, 0xb2, !P1 ;  /* 0x000000b22800780c */ /* 0x040fe40004f81670 */
[C---:B------:R-:W-:Y:S02]  /*15af0*/  ISETP.LT.OR P0, PT, R40.reuse, 0xb2, !P2 ;  /* 0x000000b22800780c */ /* 0x040fe40005701670 */
[C---:B------:R-:W-:Y:S02]  /*15b00*/  ISETP.LT.OR P6, PT, R40.reuse, 0xb1, !P2 ;  /* 0x000000b12800780c */ /* 0x040fe400057c1670 */
[----:B------:R-:W-:Y:S02]  /*15b10*/  F2FP.SATFINITE.E4M3.F32.PACK_AB_MERGE_C R7, RZ, R3, RZ ;  /* 0x00000003ff07723e */ /* 0x000fe400048070ff */
[C---:B------:R-:W-:Y:S02]  /*15b20*/  ISETP.LT.OR P5, PT, R40.reuse, 0xb9, !P1 ;  /* 0x000000b92800780c */ /* 0x040fe40004fa1670 */
[----:B------:R-:W-:-:S03]  /*15b30*/  ISETP.LT.OR P1, PT, R40, 0xba, !P1 ;  /* 0x000000ba2800780c */ /* 0x000fc60004f21670 */
[----:B------:R0:W-:Y:S01]  /*15b40*/  @!P4 STG.E.U8 desc[UR20][R32.64+0xb1], R9 ;  /* 0x0000b1092000c986 */ /* 0x0001e2000c101114 */
[----:B------:R-:W-:-:S03]  /*15b50*/  F2FP.SATFINITE.E4M3.F32.PACK_AB_MERGE_C R13, RZ, R2, RZ ;  /* 0x00000002ff0d723e */ /* 0x000fc600048070ff */
[----:B------:R-:W-:Y:S01]  /*15b60*/  @!P0 STG.E.U8 desc[UR20][R30.64+0xb1], R7 ;  /* 0x0000b1071e008986 */ /* 0x000fe2000c101114 */
[----:B------:R-:W-:Y:S02]  /*15b70*/  ISETP.GE.AND P0, PT, R41, 0x81, PT ;  /* 0x000000812900780c */ /* 0x000fe40003f06270 */
[C---:B------:R-:W-:Y:S02]  /*15b80*/  ISETP.LT.OR P4, PT, R40.reuse, 0xb9, !P2 ;  /* 0x000000b92800780c */ /* 0x040fe40005781670 */
[----:B0-----:R-:W-:Y:S01]  /*15b90*/  F2FP.SATFINITE.E4M3.F32.PACK_AB_MERGE_C R9, RZ, R0, RZ ;  /* 0x00000000ff09723e */ /* 0x001fe200048070ff */
[----:B------:R0:W-:Y:S01]  /*15ba0*/  @!P6 STG.E.U8 desc[UR20][R30.64+0xb0], R5 ;  /* 0x0000b0051e00e986 */ /* 0x0001e2000c101114 */
[C---:B------:R-:W-:Y:S02]  /*15bb0*/  ISETP.LT.OR P2, PT, R40.reuse, 0xba, !P2 ;  /* 0x000000ba2800780c */ /* 0x040fe40005741670 */
[----:B------:R-:W-:Y:S01]  /*15bc0*/  ISETP.LT.OR P6, PT, R40, 0x1, !P0 ;  /* 0x000000012800780c */ /* 0x000fe200047c1670 */
[----:B------:R-:W-:-:S02]  /*15bd0*/  FMUL R0, R220, UR22 ;  /* 0x00000016dc007c20 */ /* 0x000fc40008400000 */
[----:B------:R-:W4:Y:S01]  /*15be0*/  LDL.LU R220, [R1+0x110] ;  /* 0x0001100001dc7983 */ /* 0x000f220000300800 */
[----:B------:R-:W-:-:S03]  /*15bf0*/  FMUL R2, R221, UR22 ;  /* 0x00000016dd027c20 */ /* 0x000fc60008400000 */
[----:B------:R-:W4:Y:S01]  /*15c00*/  LDL.LU R221, [R1+0x114] ;  /* 0x0001140001dd7983 */ /* 0x000f220000300800 */
[----:B0-----:R-:W-:Y:S01]  /*15c10*/  F2FP.SATFINITE.E4M3.F32.PACK_AB_MERGE_C R5, RZ, R0, RZ ;  /* 0x00000000ff05723e */ /* 0x001fe200048070ff */
[----:B------:R-:W-:Y:S02]  /*15c20*/  FMUL R3, R222, UR22 ;  /* 0x00000016de037c20 */ /* 0x000fe40008400000 */
[----:B------:R-:W4:Y:S01]  /*15c30*/  LDL.LU R222, [R1+0x118] ;  /* 0x0001180001de7983 */ /* 0x000f220000300800 */
[----:B------:R-:W-:-:S03]  /*15c40*/  FMUL R0, R223, UR22 ;  /* 0x00000016df007c20 */ /* 0x000fc60008400000 */
[----:B------:R-:W4:Y:S01]  /*15c50*/  LDL.LU R223, [R1+0x11c] ;  /* 0x00011c0001df7983 */ /* 0x000f220000300800 */
[----:B------:R-:W-:Y:S01]  /*15c60*/  F2FP.SATFINITE.E4M3.F32.PACK_AB_MERGE_C R7, RZ, R2, RZ ;  /* 0x00000002ff07723e */ /* 0x000fe200048070ff */
[----:B------:R-:W-:Y:S02]  /*15c70*/  FMUL R2, R224, UR22 ;  /* 0x00000016e0027c20 */ /* 0x000fe40008400000 */
[----:B------:R0:W-:Y:S04]  /*15c80*/  @!P1 STG.E.U8 desc[UR20][R32.64+0xb9], R13 ;  /* 0x0000b90d20009986 */ /* 0x0001e8000c101114 */
[----:B------:R-:W4:Y:S04]  /*15c90*/  LDL.LU R224, [R1+0x120] ;  /* 0x0001200001e07983 */ /* 0x000f280000300800 */
[----:B------:R1:W-:Y:S01]  /*15ca0*/  @!P5 STG.E.U8 desc[UR20][R32.64+0xb8], R11 ;  /* 0x0000b80b2000d986 */ /* 0x0003e2000c101114 */
[----:B0-----:R-:W-:-:S03]  /*15cb0*/  F2FP.SATFINITE.E4M3.F32.PACK_AB_MERGE_C R13, RZ, R0, RZ ;  /* 0x00000000ff0d723e */ /* 0x001fc600048070ff */
[----:B------:R-:W-:Y:S04]  /*15cc0*/  @!P4 STG.E.U8 desc[UR20][R30.64+0xb8], R9 ;  /* 0x0000b8091e00c986 */ /* 0x000fe8000c101114 */
[----:B------:R-:W-:Y:S01]  /*15cd0*/  @!P2 STG.E.U8 desc[UR20][R30.64+0xb9], R5 ;  /* 0x0000b9051e00a986 */ /* 0x000fe2000c101114 */
[----:B-1----:R-:W-:-:S03]  /*15ce0*/  F2FP.SATFINITE.E4M3.F32.PACK_AB_MERGE_C R11, RZ, R3, RZ ;  /* 0x00000003ff0b723e */ /* 0x002fc600048070ff */
        /* <DEDUP_REMOVED lines=8> */
[----:B------:R-:W-:Y:S02]  /*15d70*/  ISETP.LT.OR P5, PT, R40, 0x2, !P0 ;  /* 0x000000022800780c */ /* 0x000fe400047a1670 */
[----:B------:R-:W-:-:S04]  /*15d80*/  ISETP.GE.AND P1, PT, R41, 0x89, PT ;  /* 0x000000892900780c */ /* 0x000fc80003f26270 */
[C---:B------:R-:W-:Y:S02]  /*15d90*/  ISETP.LT.OR P6, PT, R40.reuse, 0x2, !P1 ;  /* 0x000000022800780c */ /* 0x040fe40004fc1670 */
[----:B------:R-:W-:Y:S02]  /*15da0*/  ISETP.LT.OR P4, PT, R40, 0x1, !P1 ;  /* 0x000000012800780c */ /* 0x000fe40004f81670 */
[----:B------:R-:W-:-:S03]  /*15db0*/  F2FP.SATFINITE.E4M3.F32.PACK_AB_MERGE_C R5, RZ, R2, RZ ;  /* 0x00000002ff05723e */ /* 0x000fc600048070ff */
[----:B------:R0:W-:Y:S01]  /*15dc0*/  @!P5 STG.E.U8 desc[UR20][R26.64+0x1], R11 ;  /* 0x0000010b1a00d986 */ /* 0x0001e2000c101114 */
[C---:B------:R-:W-:Y:S02]  /*15dd0*/  ISETP.LT.OR P5, PT, R40.reuse, 0x9, !P0 ;  /* 0x000000092800780c */ /* 0x040fe400047a1670 */
[C---:B------:R-:W-:Y:S02]  /*15de0*/  ISETP.LT.OR P2, PT, R40.reuse, 0xa, !P0 ;  /* 0x0000000a2800780c */ /* 0x040fe40004741670 */
[----:B------:R-:W-:Y:S01]  /*15df0*/  F2FP.SATFINITE.E4M3.F32.PACK_AB_MERGE_C R9, RZ, R3, RZ ;  /* 0x00000003ff09723e */ /* 0x000fe200048070ff */
[----:B------:R1:W-:Y:S01]  /*15e00*/  @!P6 STG.E.U8 desc[UR20][R28.64+0x1], R5 ;  /* 0x000001051c00e986 */ /* 0x0003e2000c101114 */
[----:B0-----:R-:W-:Y:S02]  /*15e10*/  F2FP.SATFINITE.E4M3.F32.PACK_AB_MERGE_C R11, RZ, R0, RZ ;  /* 0x00000000ff0b723e */ /* 0x001fe400048070ff */
[----:B------:R-:W-:Y:S01]  /*15e20*/  ISETP.LT.OR P6, PT, R40, 0xa, !P1 ;  /* 0x0000000a2800780c */ /* 0x000fe20004fc1670 */
[----:B------:R-:W-:-:S02]  /*15e30*/  FMUL R0, R220, UR22 ;  /* 0x00000016dc007c20 */ /* 0x000fc40008400000 */
[----:B------:R-:W4:Y:S01]  /*15e40*/  LDL.LU R220, [R1+0x130] ;  /* 0x0001300001dc7983 */ /* 0x000f220000300800 */
[----:B------:R-:W-:-:S03]  /*15e50*/  FMUL R2, R221, UR22 ;  /* 0x00000016dd027c20 */ /* 0x000fc60008400000 */
[----:B------:R-:W4:Y:S01]  /*15e60*/  LDL.LU R221, [R1+0x134] ;  /* 0x0001340001dd7983 */ /* 0x000f220000300800 */
[----:B-1----:R-:W-:Y:S01]  /*15e70*/  F2FP.SATFINITE.E4M3.F32.PACK_AB_MERGE_C R5, RZ, R0, RZ ;  /* 0x00000000ff05723e */ /* 0x002fe200048070ff */
[----:B------:R-:W-:Y:S02]  /*15e80*/  FMUL R3, R222, UR22 ;  /* 0x00000016de037c20 */ /* 0x000fe40008400000 */
[----:B------:R-:W4:Y:S01]  /*15e90*/  LDL.LU R222, [R1+0x138] ;  /* 0x0001380001de7983 */ /* 0x000f220000300800 */
[----:B------:R-:W-:-:S03]  /*15ea0*/  FMUL R4, R223, UR22 ;  /* 0x00000016df047c20 */ /* 0x000fc60008400000 */
[----:B------:R-:W4:Y:S04]  /*15eb0*/  LDL.LU R223, [R1+0x13c] ;  /* 0x00013c0001df7983 */ /* 0x000f280000300800 */
[----:B------:R-:W-:Y:S01]  /*15ec0*/  @!P4 STG.E.U8 desc[UR20][R28.64], R13 ;  /* 0x0000000d1c00c986 */ /* 0x000fe2000c101114 */
[----:B------:R-:W-:-:S03]  /*15ed0*/  FMUL R0, R224, UR22 ;  /* 0x00000016e0007c20 */ /* 0x000fc60008400000 */
[----:B------:R0:W-:Y:S04]  /*15ee0*/  @!P5 STG.E.U8 desc[UR20][R26.64+0x8], R7 ;  /* 0x000008071a00d986 */ /* 0x0001e8000c101114 */
[----:B------:R-:W4:Y:S04]  /*15ef0*/  LDL.LU R224, [R1+0x140] ;  /* 0x0001400001e07983 */ /* 0x000f280000300800 */
[----:B------:R1:W-:Y:S01]  /*15f00*/  @!P2 STG.E.U8 desc[UR20][R26.64+0x9], R9 ;  /* 0x000009091a00a986 */ /* 0x0003e2000c101114 */
[----:B0-----:R-:W-:-:S03]  /*15f10*/  F2FP.SATFINITE.E4M3.F32.PACK_AB_MERGE_C R7, RZ, R2, RZ ;  /* 0x00000002ff07723e */ /* 0x001fc600048070ff */
[----:B------:R0:W-:Y:S01]  /*15f20*/  @!P6 STG.E.U8 desc[UR20][R28.64+0x9], R5 ;  /* 0x000009051c00e986 */ /* 0x0001e2000c101114 */
[----:B-1----:R-:W-:Y:S02]  /*15f30*/  F2FP.SATFINITE.E4M3.F32.PACK_AB_MERGE_C R9, RZ, R3, RZ ;  /* 0x00000003ff09723e */ /* 0x002fe400048070ff */
[----:B0-----:R-:W-:Y:S01]  /*15f40*/  F2FP.SATFINITE.E4M3.F32.PACK_AB_MERGE_C R5, RZ, R0, RZ ;  /* 0x00000000ff05723e */ /* 0x001fe200048070ff */
        /* <DEDUP_REMOVED lines=10> */
[----:B------:R0:W-:Y:S01]  /*15ff0*/  @!P4 STG.E.U8 desc[UR20][R28.64+0x8], R11 ;  /* 0x0000080b1c00c986 */ /* 0x0001e2000c101114 */
[----:B------:R-:W-:-:S03]  /*16000*/  ISETP.LT.OR P4, PT, R40, 0x11, !P1 ;  /* 0x000000112800780c */ /* 0x000fc60004f81670 */
[----:B------:R1:W-:Y:S01]  /*16010*/  @!P5 STG.E.U8 desc[UR20][R26.64+0x10], R7 ;  /* 0x000010071a00d986 */ /* 0x0003e2000c101114 */
[----:B------:R-:W-:Y:S02]  /*16020*/  ISETP.LT.OR P5, PT, R40, 0x19, !P0 ;  /* 0x000000192800780c */ /* 0x000fe400047a1670 */
[----:B------:R-:W-:Y:S01]  /*16030*/  F2FP.SATFINITE.E4M3.F32.PACK_AB_MERGE_C R13, RZ, R4, RZ ;  /* 0x00000004ff0d723e */ /* 0x000fe200048070ff */
[----:B------:R1:W-:Y:S01]  /*16040*/  @!P2 STG.E.U8 desc[UR20][R26.64+0x11], R9 ;  /* 0x000011091a00a986 */ /* 0x0003e2000c101114 */
[----:B0-----:R-:W-:Y:S02]  /*16050*/  F2FP.SATFINITE.E4M3.F32.PACK_AB_MERGE_C R11, RZ, R0, RZ ;  /* 0x00000000ff0b723e */ /* 0x001fe400048070ff */
[----:B-1----:R-:W-:-:S03]  /*16060*/  F2FP.SATFINITE.E4M3.F32.PACK_AB_MERGE_C R7, RZ, R2, RZ ;  /* 0x00000002ff07723e */ /* 0x002fc600048070ff */
[----:B------:R-:W-:Y:S01]  /*16070*/  @!P4 STG.E.U8 desc[UR20][R28.64+0x10], R13 ;  /* 0x0000100d1c00c986 */ /* 0x000fe2000c101114 */
[----:B------:R-:W-:Y:S02]  /*16080*/  ISETP.LT.OR P2, PT, R40, 0x1a, !P0 ;  /* 0x0000001a2800780c */ /* 0x000fe40004741670 */
[----:B------:R-:W-:Y:S01]  /*16090*/  F2FP.SATFINITE.E4M3.F32.PACK_AB_MERGE_C R9, RZ, R3, RZ ;  /* 0x00000003ff09723e */ /* 0x000fe200048070ff */
[----:B------:R-:W-:Y:S01]  /*160a0*/  @!P6 STG.E.U8 desc[UR20][R28.64+0x11], R5 ;  /* 0x000011051c00e986 */ /* 0x000fe2000c101114 */
[----:B------:R-:W-:-:S03]  /*160b0*/  FMUL R2, R220, UR22 ;  /* 0x00000016dc027c20 */ /* 0x000fc60008400000 */
[----:B------:R-:W4:Y:S01]  /*160c0*/  LDL.LU R220, [R1+0x150] ;  /* 0x0001500001dc7983 */ /* 0x000f220000300800 */
[----:B------:R-:W-:-:S03]  /*160d0*/  FMUL R0, R221, UR22 ;  /* 0x00000016dd007c20 */ /* 0x000fc60008400000 */
[----:B------:R-:W4:Y:S04]  /*160e0*/  LDL.LU R221, [R1+0x154] ;  /* 0x0001540001dd7983 */ /* 0x000f280000300800 */
[----:B------:R0:W-:Y:S01]  /*160f0*/  @!P5 STG.E.U8 desc[UR20][R26.64+0x18], R7 ;  /* 0x000018071a00d986 */ /* 0x0001e2000c101114 */
[----:B------:R-:W-:-:S03]  /*16100*/  FMUL R3, R222, UR22 ;  /* 0x00000016de037c20 */ /* 0x000fc60008400000 */
[----:B------:R-:W4:Y:S01]  /*16110*/  LDL.LU R222, [R1+0x158] ;  /* 0x0001580001de7983 */ /* 0x000f220000300800 */
[----:B0-----:R-:W-:Y:S01]  /*16120*/  F2FP.SATFINITE.E4M3.F32.PACK_AB_MERGE_C R7, RZ, R0, RZ ;  /* 0x00000000ff07723e */ /* 0x001fe200048070ff */
[----:B------:R-:W-:Y:S02]  /*16130*/  FMUL R0, R223, UR22 ;  /* 0x00000016df007c20 */ /* 0x000fe40008400000 */
[----:B------:R-:W4:Y:S01]  /*16140*/  LDL.LU R223, [R1+0x15c] ;  /* 0x00015c0001df7983 */ /* 0x000f220000300800 */
[----:B------:R-:W-:Y:S02]  /*16150*/  F2FP.SATFINITE.E4M3.F32.PACK_AB_MERGE_C R5, RZ, R2, RZ ;  /* 0x00000002ff05723e */ /* 0x000fe400048070ff */
[----:B------:R-:W-:Y:S01]  /*16160*/  F2FP.SATFINITE.E4M3.F32.PACK_AB_MERGE_C R13, RZ, R0, RZ ;  /* 0x00000000ff0d723e */ /* 0x000fe200048070ff */
[----:B------:R-:W-:Y:S02]  /*16170*/  FMUL R0, R224, UR22 ;  /* 0x00000016e0007c20 */ /* 0x000fe40008400000 */
[----:B------:R-:W4:Y:S04]  /*16180*/  LDL.LU R224, [R1+0x160] ;  /* 0x0001600001e07983 */ /* 0x000f280000300800 */
[----:B------:R0:W-:Y:S02]  /*16190*/  @!P2 STG.E.U8 desc[UR20][R26.64+0x19], R9 ;  /* 0x000019091a00a986 */ /* 0x0001e4000c101114 */
[----:B0-----:R-:W-:Y:S01]  /*161a0*/  F2FP.SATFINITE.E4M3.F32.PACK_AB_MERGE_C R9, RZ, R3, RZ ;  /* 0x00000003ff09723e */ /* 0x001fe200048070ff */
[----:B--2---:R-:W-:-:S02]  /*161b0*/  FMUL R2, R225, UR22 ;  /* 0x00000016e1027c20 */ /* 0x004fc40008400000 */
        /* <DEDUP_REMOVED lines=14> */
[----:B------:R-:W-:-:S03]  /*162a0*/  ISETP.LT.OR P5, PT, R40, 0x29, !P0 ;  /* 0x000000292800780c */ /* 0x000fc600047a1670 */
[----:B------:R1:W-:Y:S01]  /*162b0*/  @!P2 STG.E.U8 desc[UR20][R26.64+0x21], R9 ;  /* 0x000021091a00a986 */ /* 0x0003e2000c101114 */
[----:B0-----:R-:W-:Y:S02]  /*162c0*/  F2FP.SATFINITE.E4M3.F32.PACK_AB_MERGE_C R5, RZ, R0, RZ ;  /* 0x00000000ff05723e */ /* 0x001fe400048070ff */
[----:B-1----:R-:W-:Y:S01]  /*162d0*/  F2FP.SATFINITE.E4M3.F32.PACK_AB_MERGE_C R7, RZ, R2, RZ ;  /* 0x00000002ff07723e */ /* 0x002fe200048070ff */
[----:B------:R-:W-:Y:S01]  /*162e0*/  @!P4 STG.E.U8 desc[UR20][R28.64+0x20], R13 ;  /* 0x0000200d1c00c986 */ /* 0x000fe2000c101114 */
[----:B------:R-:W-:Y:S01]  /*162f0*/  ISETP.LT.OR P2, PT, R40, 0x2a, !P0 ;  /* 0x0000002a2800780c */ /* 0x000fe20004741670 */
[----:B------:R-:W-:Y:S02]  /*16300*/  FMUL R0, R220, UR22 ;  /* 0x00000016dc007c20 */ /* 0x000fe40008400000 */
[----:B------:R-:W4:Y:S01]  /*16310*/  LDL.LU R220, [R1+0x170] ;  /* 0x0001700001dc7983 */ /* 0x000f220000300800 */
[----:B------:R-:W-:-:S03]  /*16320*/  FMUL R2, R221, UR22 ;  /* 0x00000016dd027c20 */ /* 0x000fc60008400000 */
[----:B------:R-:W4:Y:S01]  /*16330*/  LDL.LU R221, [R1+0x174] ;  /* 0x0001740001dd7983 */ /* 0x000f220000300800 */
[----:B------:R-:W-:-:S03]  /*16340*/  ISETP.LT.OR P4, PT, R40, 0x29, !P1 ;  /* 0x000000292800780c */ /* 0x000fc60004f81670 */
[----:B------:R0:W-:Y:S01]  /*16350*/  @!P6 STG.E.U8 desc[UR20][R28.64+0x21], R5 ;  /* 0x000021051c00e986 */ /* 0x0001e2000c101114 */
[C---:B------:R-:W-:Y:S02]  /*16360*/  ISETP.LT.OR P6, PT, R40.reuse, 0x2a, !P1 ;  /* 0x0000002a2800780c */ /* 0x040fe40004fc1670 */
[----:B------:R-:W-:Y:S01]  /*16370*/  F2FP.SATFINITE.E4M3.F32.PACK_AB_MERGE_C R9, RZ, R3, RZ ;  /* 0x00000003ff09723e */ /* 0x000fe200048070ff */
[----:B------:R1:W-:Y:S01]  /*16380*/  @!P5 STG.E.U8 desc[UR20][R26.64+0x28], R7 ;  /* 0x000028071a00d986 */ /* 0x0003e2000c101114 */
[----:B------:R-:W-:Y:S01]  /*16390*/  ISETP.LT.OR P5, PT, R40, 0x31, !P0 ;  /* 0x000000312800780c */ /* 0x000fe200047a1670 */
[----:B------:R-:W-:Y:S02]  /*163a0*/  FMUL R3, R222, UR22 ;  /* 0x00000016de037c20 */ /* 0x000fe40008400000 */
[----:B------:R-:W4:Y:S01]  /*163b0*/  LDL.LU R222, [R1+0x178] ;  /* 0x0001780001de7983 */ /* 0x000f220000300800 */
[----:B0-----:R-:W-:Y:S01]  /*163c0*/  F2FP.SATFINITE.E4M3.F32.PACK_AB_MERGE_C R5, RZ, R0, RZ ;  /* 0x00000000ff05723e */ /* 0x001fe200048070ff */
[----:B------:R-:W-:-:S02]  /*163d0*/  FMUL R0, R223, UR22 ;  /* 0x00000016df007c20 */ /* 0x000fc40008400000 */
[----:B------:R-:W4:Y:S01]  /*163e0*/  LDL.LU R223, [R1+0x17c] ;  /* 0x00017c0001df7983 */ /* 0x000f220000300800 */
[----:B------:R-:W-:Y:S02]  /*163f0*/  F2FP.SATFINITE.E4M3.F32.PACK_AB_MERGE_C R11, RZ, R4, RZ ;  /* 0x00000004ff0b723e */ /* 0x000fe400048070ff */
[----:B-1----:R-:W-:Y:S01]  /*16400*/  F2FP.SATFINITE.E4M3.F32.PACK_AB_MERGE_C R7, RZ, R2, RZ ;  /* 0x00000002ff07723e */ /* 0x002fe200048070ff */
[----:B------:R-:W-:Y:S01]  /*16410*/  FMUL R2, R224, UR22 ;  /* 0x00000016e0027c20 */ /* 0x000fe20008400000 */
[----:B------:R-:W-:Y:S01]  /*16420*/  F2FP.SATFINITE.E4M3.F32.PACK_AB_MERGE_C R13, RZ, R0, RZ ;  /* 0x00000000ff0d723e */ /* 0x000fe200048070ff */
[----:B------:R-:W4:Y:S04]  /*16430*/  LDL.LU R224, [R1+0x180] ;  /* 0x0001800001e07983 */ /* 0x000f280000300800 */
[----:B------:R0:W-:Y:S04]  /*16440*/  @!P2 STG.E.U8 desc[UR20][R26.64+0x29], R9 ;  /* 0x000029091a00a986 */ /* 0x0001e8000c101114 */
[----:B------:R-:W-:Y:S04]  /*16450*/  @!P4 STG.E.U8 desc[UR20][R28.64+0x28], R11 ;  /* 0x0000280b1c00c986 */ /* 0x000fe8000c101114 */
[----:B------:R-:W-:Y:S01]  /*16460*/  @!P6 STG.E.U8 desc[UR20][R28.64+0x29], R5 ;  /* 0x000029051c00e986 */ /* 0x000fe2000c101114 */
[----:B0-----:R-:W-:-:S03]  /*16470*/  F2FP.SATFINITE.E4M3.F32.PACK_AB_MERGE_C R9, RZ, R3, RZ ;  /* 0x00000003ff09723e */ /* 0x001fc600048070ff */
        /* <DEDUP_REMOVED lines=9> */
[C---:B------:R-:W-:Y:S02]  /*16510*/  ISETP.LT.OR P6, PT, R40.reuse, 0x32, !P1 ;  /* 0x000000322800780c */ /* 0x040fe40004fc1670 */
[C---:B------:R-:W-:Y:S02]  /*16520*/  ISETP.LT.OR P4, PT, R40.reuse, 0x31, !P1 ;  /* 0x000000312800780c */ /* 0x040fe40004f81670 */
[----:B------:R-:W-:Y:S02]  /*16530*/  ISETP.LT.OR P5, PT, R40, 0x39, !P0 ;  /* 0x000000392800780c */ /* 0x000fe400047a1670 */
[----:B------:R-:W-:Y:S02]  /*16540*/  F2FP.SATFINITE.E4M3.F32.PACK_AB_MERGE_C R5, RZ, R2, RZ ;  /* 0x00000002ff05723e */ /* 0x000fe400048070ff */
[----:B------:R-:W-:-:S03]  /*16550*/  F2FP.SATFINITE.E4M3.F32.PACK_AB_MERGE_C R11, RZ, R0, RZ ;  /* 0x00000000ff0b723e */ /* 0x000fc600048070ff */
[----:B------:R0:W-:Y:S01]  /*16560*/  @!P2 STG.E.U8 desc[UR20][R26.64+0x31], R9 ;  /* 0x000031091a00a986 */ /* 0x0001e2000c101114 */
[----:B------:R-:W-:-:S03]  /*16570*/  ISETP.LT.OR P2, PT, R40, 0x3a, !P0 ;  /* 0x0000003a2800780c */ /* 0x000fc60004741670 */
[----:B------:R1:W-:Y:S01]  /*16580*/  @!P6 STG.E.U8 desc[UR20][R28.64+0x31], R5 ;  /* 0x000031051c00e986 */ /* 0x0003e2000c101114 */
[----:B------:R-:W-:Y:S02]  /*16590*/  ISETP.LT.OR P6, PT, R40, 0x3a, !P1 ;  /* 0x0000003a2800780c */ /* 0x000fe40004fc1670 */
[----:B0-----:R-:W-:Y:S01]  /*165a0*/  F2FP.SATFINITE.E4M3.F32.PACK_AB_MERGE_C R9, RZ, R3, RZ ;  /* 0x00000003ff09723e */ /* 0x001fe200048070ff */
[----:B------:R-:W-:Y:S01]  /*165b0*/  @!P4 STG.E.U8 desc[UR20][R28.64+0x30], R13 ;  /* 0x0000300d1c00c986 */ /* 0x000fe2000c101114 */
[----:B------:R-:W-:-:S03]  /*165c0*/  FMUL R0, R220, UR22 ;  /* 0x00000016dc007c20 */ /* 0x000fc60008400000 */
[----:B------:R-:W4:Y:S01]  /*165d0*/  LDL.LU R220, [R1+0x190] ;  /* 0x0001900001dc7983 */ /* 0x000f220000300800 */
[----:B------:R-:W-:-:S03]  /*165e0*/  FMUL R2, R221, UR22 ;  /* 0x00000016dd027c20 */ /* 0x000fc60008400000 */
[----:B------:R-:W4:Y:S01]  /*165f0*/  LDL.LU R221, [R1+0x194] ;  /* 0x0001940001dd7983 */ /* 0x000f220000300800 */
[----:B-1----:R-:W-:-:S03]  /*16600*/  F2FP.SATFINITE.E4M3.F32.PACK_AB_MERGE_C R5, RZ, R0, RZ ;  /* 0x00000000ff05723e */ /* 0x002fc600048070ff */
[----:B------:R0:W-:Y:S01]  /*16610*/  @!P5 STG.E.U8 desc[UR20][R26.64+0x38], R7 ;  /* 0x000038071a00d986 */ /* 0x0001e2000c101114 */
[----:B------:R-:W-:-:S03]  /*16620*/  FMUL R3, R222, UR22 ;  /* 0x00000016de037c20 */ /* 0x000fc60008400000 */
[----:B------:R-:W4:Y:S01]  /*16630*/  LDL.LU R222, [R1+0x198] ;  /* 0x0001980001de7983 */ /* 0x000f220000300800 */
[----:B------:R-:W-:-:S03]  /*16640*/  FMUL R4, R223, UR22 ;  /* 0x00000016df047c20 */ /* 0x000fc60008400000 */
[----:B------:R-:W4:Y:S01]  /*16650*/  LDL.LU R223, [R1+0x19c] ;  /* 0x00019c0001df7983 */ /* 0x000f220000300800 */
[----:B0-----:R-:W-:Y:S01]  /*16660*/  F2FP.SATFINITE.E4M3.F32.PACK_AB_MERGE_C R7, RZ, R2, RZ ;  /* 0x00000002ff07723e */ /* 0x001fe200048070ff */
[----:B------:R-:W-:Y:S02]  /*16670*/  FMUL R0, R224, UR22 ;  /* 0x00000016e0007c20 */ /* 0x000fe40008400000 */
[----:B------:R-:W4:Y:S04]  /*16680*/  LDL.LU R224, [R1+0x1a0] ;  /* 0x0001a00001e07983 */ /* 0x000f280000300800 */
[----:B------:R0:W-:Y:S04]  /*16690*/  @!P2 STG.E.U8 desc[UR20][R26.64+0x39], R9 ;  /* 0x000039091a00a986 */ /* 0x0001e8000c101114 */
[----:B------:R1:W-:Y:S01]  /*166a0*/  @!P6 STG.E.U8 desc[UR20][R28.64+0x39], R5 ;  /* 0x000039051c00e986 */ /* 0x0003e2000c101114 */
[----:B0-----:R-:W-:-:S02]  /*166b0*/  F2FP.SATFINITE.E4M3.F32.PACK_AB_MERGE_C R9, RZ, R3, RZ ;  /* 0x00000003ff09723e */ /* 0x001fc400048070ff */
[----:B-1----:R-:W-:Y:S01]  /*166c0*/  F2FP.SATFINITE.E4M3.F32.PACK_AB_MERGE_C R5, RZ, R0, RZ ;  /* 0x00000000ff05723e */ /* 0x002fe200048070ff */
        /* <DEDUP_REMOVED lines=139> */
[----:B------:R-:W-:-:S03]  /*16f80*/  ISETP.LT.OR P2, PT, R40, 0x7a, !P0 ;  /* 0x0000007a2800780c */ /* 0x000fc60004741670 */
[----:B------:R-:W-:Y:S01]  /*16f90*/  @!P6 STG.E.U8 desc[UR20][R28.64+0x71], R5 ;  /* 0x000071051c00e986 */ /* 0x000fe2000c101114 */
[----:B------:R-:W-:-:S03]  /*16fa0*/  FMUL R2, R220, UR22 ;  /* 0x00000016dc027c20 */ /* 0x000fc60008400000 */
[----:B------:R-:W4:Y:S01]  /*16fb0*/  LDL.LU R220, [R1+0x210] ;  /* 0x0002100001dc7983 */ /* 0x000f220000300800 */
[----:B------:R-:W-:Y:S01]  /*16fc0*/  FMUL R0, R221, UR22 ;  /* 0x00000016dd007c20 */ /* 0x000fe20008400000 */
[----:B------:R-:W-:Y:S02]  /*16fd0*/  F2FP.SATFINITE.E4M3.F32.PACK_AB_MERGE_C R9, RZ, R3, RZ ;  /* 0x00000003ff09723e */ /* 0x000fe400048070ff */
[----:B------:R0:W-:Y:S04]  /*16fe0*/  @!P5 STG.E.U8 desc[UR20][R26.64+0x78], R7 ;  /* 0x000078071a00d986 */ /* 0x0001e8000c101114 */
[----:B------:R-:W4:Y:S01]  /*16ff0*/  LDL.LU R221, [R1+0x214] ;  /* 0x0002140001dd7983 */ /* 0x000f220000300800 */
[----:B------:R-:W-:Y:S01]  /*17000*/  FMUL R3, R222, UR22 ;  /* 0x00000016de037c20 */ /* 0x000fe20008400000 */
[----:B0-----:R-:W-:-:S02]  /*17010*/  F2FP.SATFINITE.E4M3.F32.PACK_AB_MERGE_C R7, RZ, R0, RZ ;  /* 0x00000000ff07723e */ /* 0x001fc400048070ff */
[----:B------:R-:W4:Y:S01]  /*17020*/  LDL.LU R222, [R1+0x218] ;  /* 0x0002180001de7983 */ /* 0x000f220000300800 */
[----:B------:R-:W-:-:S03]  /*17030*/  FMUL R0, R223, UR22 ;  /* 0x00000016df007c20 */ /* 0x000fc60008400000 */
        /* <DEDUP_REMOVED lines=23> */
[----:B------:R-:W-:Y:S01]  /*171b0*/  @!P2 STG.E.U8 desc[UR20][R26.64+0x81], R9 ;  /* 0x000081091a00a986 */ /* 0x000fe2000c101114 */
[----:B0-----:R-:W-:Y:S02]  /*171c0*/  F2FP.SATFINITE.E4M3.F32.PACK_AB_MERGE_C R5, RZ, R0, RZ ;  /* 0x00000000ff05723e */ /* 0x001fe400048070ff */
[----:B-1----:R-:W-:Y:S01]  /*171d0*/  F2FP.SATFINITE.E4M3.F32.PACK_AB_MERGE_C R7, RZ, R2, RZ ;  /* 0x00000002ff07723e */ /* 0x002fe200048070ff */
[----:B------:R-:W-:Y:S01]  /*171e0*/  @!P4 STG.E.U8 desc[UR20][R28.64+0x80], R13 ;  /* 0x0000800d1c00c986 */ /* 0x000fe2000c101114 */
[----:B------:R-:W-:Y:S01]  /*171f0*/  ISETP.LT.OR P2, PT, R40, 0x8a, !P0 ;  /* 0x0000008a2800780c */ /* 0x000fe20004741670 */
[----:B------:R-:W-:Y:S02]  /*17200*/  FMUL R0, R220, UR22 ;  /* 0x00000016dc007c20 */ /* 0x000fe40008400000 */
[----:B------:R0:W-:Y:S01]  /*17210*/  @!P6 STG.E.U8 desc[UR20][R28.64+0x81], R5 ;  /* 0x000081051c00e986 */ /* 0x0001e2000c101114 */
[C---:B------:R-:W-:Y:S02]  /*17220*/  ISETP.LT.OR P4, PT, R40.reuse, 0x89, !P1 ;  /* 0x000000892800780c */ /* 0x040fe40004f81670 */
[C---:B------:R-:W-:Y:S01]  /*17230*/  ISETP.LT.OR P6, PT, R40.reuse, 0x8a, !P1 ;  /* 0x0000008a2800780c */ /* 0x040fe20004fc1670 */
[----:B------:R1:W-:Y:S01]  /*17240*/  @!P5 STG.E.U8 desc[UR20][R26.64+0x88], R7 ;  /* 0x000088071a00d986 */ /* 0x0003e2000c101114 */
[----:B------:R-:W-:Y:S01]  /*17250*/  ISETP.LT.OR P5, PT, R40, 0x91, !P0 ;  /* 0x000000912800780c */ /* 0x000fe200047a1670 */
[----:B------:R-:W-:-:S02]  /*17260*/  FMUL R2, R221, UR22 ;  /* 0x00000016dd027c20 */ /* 0x000fc40008400000 */
[----:B------:R-:W4:Y:S04]  /*17270*/  LDL.LU R220, [R1+0x230] ;  /* 0x0002300001dc7983 */ /* 0x000f280000300800 */
[----:B------:R-:W4:Y:S01]  /*17280*/  LDL.LU R221, [R1+0x234] ;  /* 0x0002340001dd7983 */ /* 0x000f220000300800 */
[----:B0-----:R-:W-:Y:S02]  /*17290*/  F2FP.SATFINITE.E4M3.F32.PACK_AB_MERGE_C R5, RZ, R0, RZ ;  /* 0x00000000ff05723e */ /* 0x001fe400048070ff */
[----:B------:R-:W-:Y:S01]  /*172a0*/  F2FP.SATFINITE.E4M3.F32.PACK_AB_MERGE_C R9, RZ, R3, RZ ;  /* 0x00000003ff09723e */ /* 0x000fe200048070ff */
[----:B------:R-:W-:Y:S01]  /*172b0*/  FMUL R3, R222, UR22 ;  /* 0x00000016de037c20 */ /* 0x000fe20008400000 */
[----:B------:R-:W-:Y:S01]  /*172c0*/  F2FP.SATFINITE.E4M3.F32.PACK_AB_MERGE_C R11, RZ, R4, RZ ;  /* 0x00000004ff0b723e */ /* 0x000fe200048070ff */
[----:B------:R-:W4:Y:S01]  /*172d0*/  LDL.LU R222, [R1+0x238] ;  /* 0x0002380001de7983 */ /* 0x000f220000300800 */
[----:B------:R-:W-:Y:S01]  /*172e0*/  FMUL R0, R223, UR22 ;  /* 0x00000016df007c20 */ /* 0x000fe20008400000 */
[----:B-1----:R-:W-:-:S02]  /*172f0*/  F2FP.SATFINITE.E4M3.F32.PACK_AB_MERGE_C R7, RZ, R2, RZ ;  /* 0x00000002ff07723e */ /* 0x002fc400048070ff */
[----:B------:R-:W4:Y:S02]  /*17300*/  LDL.LU R223, [R1+0x23c] ;  /* 0x00023c0001df7983 */ /* 0x000f240000300800 */
[----:B------:R-:W-:Y:S01]  /*17310*/  F2FP.SATFINITE.E4M3.F32.PACK_AB_MERGE_C R13, RZ, R0, RZ ;  /* 0x00000000ff0d723e */ /* 0x000fe200048070ff */
[----:B------:R-:W-:Y:S01]  /*17320*/  FMUL R2, R224, UR22 ;  /* 0x00000016e0027c20 */ /* 0x000fe20008400000 */
[----:B------:R0:W-:Y:S04]  /*17330*/  @!P2 STG.E.U8 desc[UR20][R26.64+0x89], R9 ;  /* 0x000089091a00a986 */ /* 0x0001e8000c101114 */
[----:B------:R-:W4:Y:S04]  /*17340*/  LDL.LU R224, [R1+0x240] ;  /* 0x0002400001e07983 */ /* 0x000f280000300800 */
        /* <DEDUP_REMOVED lines=14> */
[----:B------:R-:W-:Y:S02]  /*17430*/  F2FP.SATFINITE.E4M3.F32.PACK_AB_MERGE_C R5, RZ, R2, RZ ;  /* 0x00000002ff05723e */ /* 0x000fe400048070ff */
[C---:B------:R-:W-:Y:S02]  /*17440*/  ISETP.LT.OR P4, PT, R40.reuse, 0x91, !P1 ;  /* 0x000000912800780c */ /* 0x040fe40004f81670 */
[----:B------:R-:W-:Y:S02]  /*17450*/  F2FP.SATFINITE.E4M3.F32.PACK_AB_MERGE_C R11, RZ, R0, RZ ;  /* 0x00000000ff0b723e */ /* 0x000fe400048070ff */
[----:B------:R-:W-:-:S03]  /*17460*/  ISETP.LT.OR P5, PT, R40, 0x99, !P0 ;  /* 0x000000992800780c */ /* 0x000fc600047a1670 */
[----:B------:R0:W-:Y:S01]  /*17470*/  @!P2 STG.E.U8 desc[UR20][R26.64+0x91], R9 ;  /* 0x000091091a00a986 */ /* 0x0001e2000c101114 */
[----:B------:R-:W-:-:S03]  /*17480*/  ISETP.LT.OR P2, PT, R40, 0x9a, !P0 ;  /* 0x0000009a2800780c */ /* 0x000fc60004741670 */
[----:B------:R1:W-:Y:S01]  /*17490*/  @!P6 STG.E.U8 desc[UR20][R28.64+0x91], R5 ;  /* 0x000091051c00e986 */ /* 0x0003e2000c101114 */
[----:B------:R-:W-:-:S03]  /*174a0*/  ISETP.LT.OR P6, PT, R40, 0x9a, !P1 ;  /* 0x0000009a2800780c */ /* 0x000fc60004fc1670 */
[----:B------:R-:W-:Y:S01]  /*174b0*/  @!P4 STG.E.U8 desc[UR20][R28.64+0x90], R13 ;  /* 0x0000900d1c00c986 */ /* 0x000fe2000c101114 */
[----:B0-----:R-:W-:-:S03]  /*174c0*/  F2FP.SATFINITE.E4M3.F32.PACK_AB_MERGE_C R9, RZ, R3, RZ ;  /* 0x00000003ff09723e */ /* 0x001fc600048070ff */
[----:B------:R0:W-:Y:S04]  /*174d0*/  @!P5 STG.E.U8 desc[UR20][R26.64+0x98], R7 ;  /* 0x000098071a00d986 */ /* 0x0001e8000c101114 */
[----:B------:R0:W-:Y:S01]  /*174e0*/  @!P2 STG.E.U8 desc[UR20][R26.64+0x99], R9 ;  /* 0x000099091a00a986 */ /* 0x0001e2000c101114 */
[----:B------:R-:W-:-:S03]  /*174f0*/  FMUL R0, R220, UR22 ;  /* 0x00000016dc007c20 */ /* 0x000fc60008400000 */
[----:B------:R-:W4:Y:S01]  /*17500*/  LDL.LU R220, [R1+0x254] ;  /* 0x0002540001dc7983 */ /* 0x000f220000300800 */
[----:B------:R-:W-:-:S03]  /*17510*/  FMUL R2, R221, UR22 ;  /* 0x00000016dd027c20 */ /* 0x000fc60008400000 */
[----:B------:R-:W4:Y:S01]  /*17520*/  LDL.LU R221, [R1+0x258] ;  /* 0x0002580001dd7983 */ /* 0x000f220000300800 */
[----:B-1----:R-:W-:Y:S01]  /*17530*/  F2FP.SATFINITE.E4M3.F32.PACK_AB_MERGE_C R5, RZ, R0, RZ ;  /* 0x00000000ff05723e */ /* 0x002fe200048070ff */
[----:B------:R-:W-:Y:S02]  /*17540*/  FMUL R3, R222, UR22 ;  /* 0x00000016de037c20 */ /* 0x000fe40008400000 */
[----:B------:R-:W4:Y:S01]  /*17550*/  LDL.LU R222, [R1+0x25c] ;  /* 0x00025c0001de7983 */ /* 0x000f220000300800 */
[----:B0-----:R-:W-:Y:S01]  /*17560*/  F2FP.SATFINITE.E4M3.F32.PACK_AB_MERGE_C R7, RZ, R2, RZ ;  /* 0x00000002ff07723e */ /* 0x001fe200048070ff */
[----:B------:R-:W-:Y:S01]  /*17570*/  FMUL R4, R223, UR22 ;  /* 0x00000016df047c20 */ /* 0x000fe20008400000 */
[----:B------:R-:W-:Y:S01]  /*17580*/  F2FP.SATFINITE.E4M3.F32.PACK_AB_MERGE_C R9, RZ, R3, RZ ;  /* 0x00000003ff09723e */ /* 0x000fe200048070ff */
[----:B------:R-:W4:Y:S01]  /*17590*/  LDL.LU R223, [R1+0x260] ;  /* 0x0002600001df7983 */ /* 0x000f220000300800 */
[----:B------:R-:W-:-:S03]  /*175a0*/  FMUL R0, R224, UR22 ;  /* 0x00000016e0007c20 */ /* 0x000fc60008400000 */
[----:B------:R0:W-:Y:S04]  /*175b0*/  @!P6 STG.E.U8 desc[UR20][R28.64+0x99], R5 ;  /* 0x000099051c00e986 */ /* 0x0001e8000c101114 */
[----:B------:R-:W4:Y:S01]  /*175c0*/  LDL.LU R224, [R1+0x264] ;  /* 0x0002640001e07983 */ /* 0x000f220000300800 */
        /* <DEDUP_REMOVED lines=17> */
[----:B------:R-:W-:Y:S01]  /*176e0*/  F2FP.SATFINITE.E4M3.F32.PACK_AB_MERGE_C R13, RZ, R4, RZ ;  /* 0x00000004ff0d723e */ /* 0x000fe200048070ff */
[----:B------:R1:W-:Y:S01]  /*176f0*/  @!P6 STG.E.U8 desc[UR20][R28.64+0xa1], R5 ;  /* 0x0000a1051c00e986 */ /* 0x0003e2000c101114 */
[----:B0-----:R-:W-:-:S03]  /*17700*/  F2FP.SATFINITE.E4M3.F32.PACK_AB_MERGE_C R9, RZ, R3, RZ ;  /* 0x00000003ff09723e */ /* 0x001fc600048070ff */
[----:B------:R-:W-:Y:S01]  /*17710*/  @!P4 STG.E.U8 desc[UR20][R28.64+0xa0], R13 ;  /* 0x0000a00d1c00c986 */ /* 0x000fe2000c101114 */
[----:B-1----:R-:W-:-:S03]  /*17720*/  F2FP.SATFINITE.E4M3.F32.PACK_AB_MERGE_C R7, RZ, R2, RZ ;  /* 0x00000002ff07723e */ /* 0x002fc600048070ff */
[----:B------:R-:W-:Y:S01]  /*17730*/  @!P2 STG.E.U8 desc[UR20][R26.64+0xa9], R9 ;  /* 0x0000a9091a00a986 */ /* 0x000fe2000c101114 */
[C---:B------:R-:W-:Y:S02]  /*17740*/  ISETP.LT.OR P4, PT, R40.reuse, 0xa9, !P1 ;  /* 0x000000a92800780c */ /* 0x040fe40004f81670 */
[C---:B------:R-:W-:Y:S01]  /*17750*/  ISETP.LT.OR P6, PT, R40.reuse, 0xaa, !P1 ;  /* 0x000000aa2800780c */ /* 0x040fe20004fc1670 */
[----:B------:R0:W-:Y:S01]  /*17760*/  @!P5 STG.E.U8 desc[UR20][R26.64+0xa8], R7 ;  /* 0x0000a8071a00d986 */ /* 0x0001e2000c101114 */
[C---:B------:R-:W-:Y:S01]  /*17770*/  ISETP.LT.OR P2, PT, R40.reuse, 0xb2, !P0 ;  /* 0x000000b22800780c */ /* 0x040fe20004741670 */
[----:B------:R-:W-:Y:S01]  /*17780*/  FMUL R2, R219, UR22 ;  /* 0x00000016db027c20 */ /* 0x000fe20008400000 */
[----:B------:R-:W-:Y:S02]  /*17790*/  ISETP.LT.OR P5, PT, R40, 0xb1, !P0 ;  /* 0x000000b12800780c */ /* 0x000fe400047a1670 */
[----:B------:R-:W-:Y:S01]  /*177a0*/  F2FP.SATFINITE.E4M3.F32.PACK_AB_MERGE_C R11, RZ, R0, RZ ;  /* 0x00000000ff0b723e */ /* 0x000fe200048070ff */
[----:B------:R-:W-:Y:S01]  /*177b0*/  FMUL R0, R220, UR22 ;  /* 0x00000016dc007c20 */ /* 0x000fe20008400000 */
[----:B------:R-:W-:Y:S01]  /*177c0*/  FMUL R3, R221, UR22 ;  /* 0x00000016dd037c20 */ /* 0x000fe20008400000 */
[----:B------:R-:W-:-:S03]  /*177d0*/  F2FP.SATFINITE.E4M3.F32.PACK_AB_MERGE_C R5, RZ, R2, RZ ;  /* 0x00000002ff05723e */ /* 0x000fc600048070ff */
[----:B0-----:R-:W-:Y:S02]  /*177e0*/  F2FP.SATFINITE.E4M3.F32.PACK_AB_MERGE_C R7, RZ, R0, RZ ;  /* 0x00000000ff07723e */ /* 0x001fe400048070ff */
[----:B------:R-:W-:Y:S01]  /*177f0*/  F2FP.SATFINITE.E4M3.F32.PACK_AB_MERGE_C R9, RZ, R3, RZ ;  /* 0x00000003ff09723e */ /* 0x000fe200048070ff */
[----:B------:R-:W-:Y:S01]  /*17800*/  FMUL R0, R222, UR22 ;  /* 0x00000016de007c20 */ /* 0x000fe20008400000 */
[----:B------:R-:W-:Y:S01]  /*17810*/  @!P4 STG.E.U8 desc[UR20][R28.64+0xa8], R11 ;  /* 0x0000a80b1c00c986 */ /* 0x000fe2000c101114 */
[----:B------:R-:W-:-:S03]  /*17820*/  ISETP.LT.OR P4, PT, R40, 0xb1, !P1 ;  /* 0x000000b12800780c */ /* 0x000fc60004f81670 */
[----:B------:R-:W-:Y:S01]  /*17830*/  @!P6 STG.E.U8 desc[UR20][R28.64+0xa9], R5 ;  /* 0x0000a9051c00e986 */ /* 0x000fe2000c101114 */
[----:B------:R-:W-:-:S03]  /*17840*/  ISETP.LT.OR P6, PT, R40, 0xb2, !P1 ;  /* 0x000000b22800780c */ /* 0x000fc60004fc1670 */
[----:B------:R0:W-:Y:S01]  /*17850*/  @!P2 STG.E.U8 desc[UR20][R26.64+0xb1], R9 ;  /* 0x0000b1091a00a986 */ /* 0x0001e2000c101114 */
[C---:B------:R-:W-:Y:S02]  /*17860*/  ISETP.LT.OR P2, PT, R40.reuse, 0xb9, !P0 ;  /* 0x000000b92800780c */ /* 0x040fe40004741670 */
[C---:B------:R-:W-:Y:S01]  /*17870*/  ISETP.LT.OR P0, PT, R40.reuse, 0xba, !P0 ;  /* 0x000000ba2800780c */ /* 0x040fe20004701670 */
[----:B------:R1:W-:Y:S01]  /*17880*/  @!P5 STG.E.U8 desc[UR20][R26.64+0xb0], R7 ;  /* 0x0000b0071a00d986 */ /* 0x0003e2000c101114 */
[C---:B------:R-:W-:Y:S02]  /*17890*/  ISETP.LT.OR P5, PT, R40.reuse, 0xb9, !P1 ;  /* 0x000000b92800780c */ /* 0x040fe40004fa1670 */
[----:B------:R-:W-:Y:S01]  /*178a0*/  F2FP.SATFINITE.E4M3.F32.PACK_AB_MERGE_C R13, RZ, R0, RZ ;  /* 0x00000000ff0d723e */ /* 0x000fe200048070ff */
[----:B------:R-:W-:Y:S01]  /*178b0*/  FMUL R0, R223, UR22 ;  /* 0x00000016df007c20 */ /* 0x000fe20008400000 */
[----:B------:R-:W-:Y:S01]  /*178c0*/  ISETP.LT.OR P1, PT, R40, 0xba, !P1 ;  /* 0x000000ba2800780c */ /* 0x000fe20004f21670 */
[----:B------:R-:W-:-:S05]  /*178d0*/  FMUL R2, R224, UR22 ;  /* 0x00000016e0027c20 */ /* 0x000fca0008400000 */
[----:B0-----:R-:W-:Y:S02]  /*178e0*/  F2FP.SATFINITE.E4M3.F32.PACK_AB_MERGE_C R9, RZ, R2, RZ ;  /* 0x00000002ff09723e */ /* 0x001fe400048070ff */
[----:B-1----:R-:W-:Y:S01]  /*178f0*/  F2FP.SATFINITE.E4M3.F32.PACK_AB_MERGE_C R7, RZ, R0, RZ ;  /* 0x00000000ff07723e */ /* 0x002fe200048070ff */
[----:B------:R0:W-:Y:S04]  /*17900*/  @!P4 STG.E.U8 desc[UR20][R28.64+0xb0], R13 ;  /* 0x0000b00d1c00c986 */ /* 0x0001e8000c101114 */
[----:B------:R0:W-:Y:S04]  /*17910*/  @!P6 STG.E.U8 desc[UR20][R28.64+0xb1], R7 ;  /* 0x0000b1071c00e986 */ /* 0x0001e8000c101114 */
[----:B------:R0:W-:Y:S01]  /*17920*/  @!P2 STG.E.U8 desc[UR20][R26.64+0xb8], R9 ;  /* 0x0000b8091a00a986 */ /* 0x0001e2000c101114 */
[----:B--2---:R-:W-:Y:S01]  /*17930*/  FMUL R3, R225, UR22 ;  /* 0x00000016e1037c20 */ /* 0x004fe20008400000 */
[----:B---3--:R-:W-:-:S04]  /*17940*/  FMUL R4, R226, UR22 ;  /* 0x00000016e2047c20 */ /* 0x008fc80008400000 */
[----:B------:R-:W-:Y:S02]  /*17950*/  F2FP.SATFINITE.E4M3.F32.PACK_AB_MERGE_C R3, RZ, R3, RZ ;  /* 0x00000003ff03723e */ /* 0x000fe400048070ff */
[----:B------:R-:W-:-:S03]  /*17960*/  F2FP.SATFINITE.E4M3.F32.PACK_AB_MERGE_C R11, RZ, R4, RZ ;  /* 0x00000004ff0b723e */ /* 0x000fc600048070ff */
[----:B------:R0:W-:Y:S04]  /*17970*/  @!P0 STG.E.U8 desc[UR20][R26.64+0xb9], R3 ;  /* 0x0000b9031a008986 */ /* 0x0001e8000c101114 */
[----:B------:R0:W-:Y:S01]  /*17980*/  @!P5 STG.E.U8 desc[UR20][R28.64+0xb8], R11 ;  /* 0x0000b80b1c00d986 */ /* 0x0001e2000c101114 */
[----:B----4-:R-:W-:-:S05]  /*17990*/  FMUL R5, R227, UR22 ;  /* 0x00000016e3057c20 */ /* 0x010fca0008400000 */
[----:B------:R-:W-:-:S05]  /*179a0*/  F2FP.SATFINITE.E4M3.F32.PACK_AB_MERGE_C R5, RZ, R5, RZ ;  /* 0x00000005ff05723e */ /* 0x000fca00048070ff */
[----:B------:R0:W-:Y:S02]  /*179b0*/  @!P1 STG.E.U8 desc[UR20][R28.64+0xb9], R5 ;  /* 0x0000b9051c009986 */ /* 0x0001e4000c101114 */
.L_x_418:
[----:B------:R-:W-:Y:S05]  /*179c0*/  BSYNC B0 ;  /* 0x0000000000007941 */ /* 0x000fea0003800000 */
.L_x_32:
[----:B0-2--5:R-:W2:Y:S04]  /*179d0*/  LDL.LU R3, [R1+0x274] ;  /* 0x0002740001037983 */ /* 0x025ea80000300800 */
[----:B------:R-:W2:Y:S01]  /*179e0*/  LDL.LU R2, [R1+0x278] ;  /* 0x0002780001027983 */ /* 0x000ea20000300800 */
[----:B------:R-:W-:Y:S01]  /*179f0*/  ULDC UR6, c[0x0][0xc] ;  /* 0x0000030000067ab9 */ /* 0x000fe20000000800 */
[----:B------:R-:W-:Y:S01]  /*17a00*/  ULDC UR7, c[0x0][0x10] ;  /* 0x0000040000077ab9 */ /* 0x000fe20000000800 */
[----:B---34-:R-:W2:Y:S01]  /*17a10*/  LDC R5, c[0x0][0x14] ;  /* 0x00000500ff057b82 */ /* 0x018ea20000000800 */
[----:B------:R-:W-:Y:S01]  /*17a20*/  UIMAD.WIDE.U32 UR6, UR6, UR7, URZ ;  /* 0x00000007060672a5 */ /* 0x000fe2000f8e003f */
[----:B------:R-:W-:Y:S01]  /*17a30*/  PRMT R0, RZ, 0x7610, R0 ;  /* 0x00007610ff007816 */ /* 0x000fe20000000000 */
[----:B------:R-:W-:-:S04]  /*17a40*/  UMOV UR10, 0xffffffff ;  /* 0xffffffff000a7882 */ /* 0x000fc80000000000 */
[----:B--2---:R-:W-:-:S04]  /*17a50*/  IMAD.WIDE.U32 R2, R5, UR6, R2 ;  /* 0x0000000605027c25 */ /* 0x004fc8000f8e0002 */
[----:B------:R-:W-:Y:S01]  /*17a60*/  IMAD R5, R5, UR7, RZ ;  /* 0x0000000705057c24 */ /* 0x000fe2000f8e02ff */
[----:B------:R-:W-:Y:S01]  /*17a70*/  ULDC.64 UR6, c[0x0][0x650] ;  /* 0x0001940000067ab9 */ /* 0x000fe20000000a00 */
[----:B------:R-:W-:Y:S01]  /*17a80*/  IMAD.MOV.U32 R11, RZ, RZ, R2 ;  /* 0x000000ffff0b7224 */ /* 0x000fe200078e0002 */
[----:B------:R-:W-:Y:S01]  /*17a90*/  ISETP.GE.U32.AND P0, PT, R2, UR6, PT ;  /* 0x0000000602007c0c */ /* 0x000fe2000bf06070 */
[----:B------:R-:W-:Y:S02]  /*17aa0*/  IMAD.IADD R13, R3, 0x1, R5 ;  /* 0x00000001030d7824 */ /* 0x000fe400078e0205 */
[----:B------:R-:W-:-:S03]  /*17ab0*/  IMAD.MOV.U32 R2, RZ, RZ, -0x1 ;  /* 0xffffffffff027424 */ /* 0x000fc600078e00ff */
[----:B------:R0:W-:Y:S01]  /*17ac0*/  STL [R1+0x274], R13 ;  /* 0x0002740d01007387 */ /* 0x0001e20000100800 */
[----:B------:R-:W-:-:S03]  /*17ad0*/  ISETP.GE.U32.AND.EX P0, PT, R13, UR7, PT, P0 ;  /* 0x000000070d007c0c */ /* 0x000fc6000bf06100 */
[----:B------:R0:W-:Y:S04]  /*17ae0*/  STL [R1+0x278], R11 ;  /* 0x0002780b01007387 */ /* 0x0001e80000100800 */
[----:B------:R0:W-:Y:S06]  /*17af0*/  STL [R1+0x280], R2 ;  /* 0x0002800201007387 */ /* 0x0001ec0000100800 */
[----:B------:R-:W-:Y:S05]  /*17b00*/  @P0 BRA `(.L_x_419) ;  /* 0x0000000400740947 */ /* 0x000fea0003800000 */
[----:B------:R-:W2:Y:S01]  /*17b10*/  S2R R8, SR_CTAID.X ;  /* 0x0000000000087919 */ /* 0x000ea20000002500 */
[----:B------:R-:W-:Y:S01]  /*17b20*/  ULDC.64 UR16, c[0x0][0x628] ;  /* 0x00018a0000107ab9 */ /* 0x000fe20000000a00 */
[----:B------:R-:W3:Y:S01]  /*17b30*/  LDC R9, c[0x0][0x144] ;  /* 0x00005100ff097b82 */ /* 0x000ee20000000800 */
[----:B------:R-:W-:Y:S01]  /*17b40*/  ULDC UR6, c[0x0][0x150] ;  /* 0x0000540000067ab9 */ /* 0x000fe20000000800 */
[----:B------:R-:W4:Y:S01]  /*17b50*/  S2R R12, SR_CTAID.Y ;  /* 0x00000000000c7919 */ /* 0x000f220000002600 */
[----:B------:R-:W-:Y:S01]  /*17b60*/  ISETP.NE.U32.AND P0, PT, RZ, UR16, PT ;  /* 0x00000010ff007c0c */ /* 0x000fe2000bf05070 */
[----:B------:R-:W-:Y:S01]  /*17b70*/  ULDC UR18, c[0x0][0x630] ;  /* 0x00018c0000127ab9 */ /* 0x000fe20000000800 */
[----:B------:R-:W-:Y:S02]  /*17b80*/  R2UR UR14, R11 ;  /* 0x000000000b0e72ca */ /* 0x000fe400000e0000 */
[----:B------:R-:W-:Y:S01]  /*17b90*/  ISETP.NE.AND.EX P0, PT, RZ, UR17, PT, P0 ;  /* 0x00000011ff007c0c */ /* 0x000fe2000bf05300 */
[----:B------:R-:W0:Y:S01]  /*17ba0*/  LDC.64 R6, c[0x0][0x620] ;  /* 0x00018800ff067b82 */ /* 0x000e220000000a00 */
[----:B------:R-:W-:-:S02]  /*17bb0*/  R2UR UR15, R13 ;  /* 0x000000000d0f72ca */ /* 0x000fc400000e0000 */
[----:B--2---:R-:W-:-:S05]  /*17bc0*/  I2FP.F32.U32 R0, R8 ;  /* 0x0000000800007245 */ /* 0x004fca0000201000 */
[----:B------:R-:W-:-:S06]  /*17bd0*/  FMUL R0, R0, UR6 ;  /* 0x0000000600007c20 */ /* 0x000fcc0008400000 */
[----:B------:R-:W2:Y:S01]  /*17be0*/  F2I.U32.TRUNC.NTZ R0, R0 ;  /* 0x0000000000007305 */ /* 0x000ea2000020f000 */
[----:B----4-:R-:W-:Y:S05]  /*17bf0*/  @!P0 BRA `(.L_x_420) ;  /* 0x0000000000308947 */ /* 0x010fea0003800000 */
        /* <DEDUP_REMOVED lines=12> */
.L_x_420:
[----:B------:R-:W-:Y:S01]  /*17cc0*/  USHF.R.U64 UR10, UR14, UR18, UR15 ;  /* 0x000000120e0a7299 */ /* 0x000fe2000800120f */
[----:B------:R-:W4:Y:S01]  /*17cd0*/  LDC.64 R22, c[0x0][0x640] ;  /* 0x00019000ff167b82 */ /* 0x000f220000000a00 */
[----:B------:R-:W-:Y:S01]  /*17ce0*/  USHF.R.U32.HI UR6, URZ, UR18, UR15 ;  /* 0x000000123f067299 */ /* 0x000fe2000801160f */
[----:B--2---:R-:W-:Y:S02]  /*17cf0*/  IMAD.MOV R10, RZ, RZ, -R0 ;  /* 0x000000ffff0a7224 */ /* 0x004fe400078e0a00 */
[----:B0-----:R-:W-:Y:S01]  /*17d00*/  IMAD.MOV.U32 R2, RZ, RZ, R11 ;  /* 0x000000ffff027224 */ /* 0x001fe200078e000b */
[----:B------:R-:W-:Y:S01]  /*17d10*/  IADD3 R5, P0, RZ, -UR10, RZ ;  /* 0x8000000aff057c10 */ /* 0x000fe2000ff1e0ff */
[----:B---3--:R-:W-:Y:S02]  /*17d20*/  IMAD R18, R9, R10, R8 ;  /* 0x0000000a09127224 */ /* 0x008fe400078e0208 */
[----:B------:R-:W0:Y:S02]  /*17d30*/  LDC R4, c[0x0][0x618] ;  /* 0x00018600ff047b82 */ /* 0x000e240000000800 */
[----:B------:R-:W-:Y:S01]  /*17d40*/  IMAD.X R3, RZ, RZ, ~UR6, P0 ;  /* 0x80000006ff037e24 */ /* 0x000fe200080e06ff */
[----:B------:R-:W-:-:S03]  /*17d50*/  ULDC UR6, c[0x0][0x154] ;  /* 0x0000550000067ab9 */ /* 0x000fc60000000800 */
[-C--:B------:R-:W-:Y:S02]  /*17d60*/  IMAD R0, R3, R6.reuse, RZ ;  /* 0x0000000603007224 */ /* 0x080fe400078e02ff */
[----:B------:R-:W2:Y:S01]  /*17d70*/  LDC R14, c[0x0][0x608] ;  /* 0x00018200ff0e7b82 */ /* 0x000ea20000000800 */
[----:B------:R-:W-:Y:S02]  /*17d80*/  IMAD.MOV.U32 R3, RZ, RZ, R13 ;  /* 0x000000ffff037224 */ /* 0x000fe400078e000d */
[----:B------:R-:W-:-:S05]  /*17d90*/  IMAD.WIDE.U32 R2, R5, R6, R2 ;  /* 0x0000000605027225 */ /* 0x000fca00078e0002 */
[----:B------:R-:W3:Y:S01]  /*17da0*/  LDC R20, c[0x0][0x658] ;  /* 0x00019600ff147b82 */ /* 0x000ee20000000800 */
[----:B------:R-:W-:Y:S01]  /*17db0*/  IMAD R5, R5, R7, R0 ;  /* 0x0000000705057224 */ /* 0x000fe200078e0200 */
[----:B------:R-:W-:Y:S01]  /*17dc0*/  I2FP.F32.U32 R0, R12 ;  /* 0x0000000c00007245 */ /* 0x000fe20000201000 */
[----:B------:R-:W-:Y:S01]  /*17dd0*/  IMAD.MOV.U32 R7, RZ, RZ, 0x1 ;  /* 0x00000001ff077424 */ /* 0x000fe200078e00ff */
[----:B----4-:R-:W-:Y:S01]  /*17de0*/  ISETP.NE.U32.AND P0, PT, R22, RZ, PT ;  /* 0x000000ff1600720c */ /* 0x010fe20003f05070 */
[----:B------:R-:W-:Y:S02]  /*17df0*/  IMAD.IADD R3, R3, 0x1, R5 ;  /* 0x0000000103037824 */ /* 0x000fe400078e0205 */
[----:B------:R-:W-:Y:S01]  /*17e00*/  FMUL R0, R0, UR6 ;  /* 0x0000000600007c20 */ /* 0x000fe20008400000 */
[----:B------:R-:W4:Y:S01]  /*17e10*/  LDC R15, c[0x0][0x148] ;  /* 0x00005200ff0f7b82 */ /* 0x000f220000000800 */
[----:B------:R-:W-:Y:S01]  /*17e20*/  ISETP.NE.AND.EX P0, PT, R23, RZ, PT, P0 ;  /* 0x000000ff1700720c */ /* 0x000fe20003f05300 */
[----:B------:R-:W-:Y:S01]  /*17e30*/  IMAD.MOV.U32 R5, RZ, RZ, -0x1 ;  /* 0xffffffffff057424 */ /* 0x000fe200078e00ff */
[-CC-:B0-----:R-:W-:Y:S01]  /*17e40*/  SHF.R.U64 R10, R2, R4.reuse, R3.reuse ;  /* 0x00000004020a7219 */ /* 0x181fe20000001203 */
[----:B------:R0:W0:Y:S01]  /*17e50*/  F2I.U32.TRUNC.NTZ R13, R0 ;  /* 0x00000000000d7305 */ /* 0x000022000020f000 */
[----:B------:R-:W-:-:S03]  /*17e60*/  SHF.R.U32.HI R3, RZ, R4, R3 ;  /* 0x00000004ff037219 */ /* 0x000fc60000011603 */
[----:B------:R-:W0:Y:S01]  /*17e70*/  LDC R16, c[0x0][0x600] ;  /* 0x00018000ff107b82 */ /* 0x000e220000000800 */
[-CC-:B--2---:R-:W-:Y:S02]  /*17e80*/  SHF.R.U64 R8, R10, R14.reuse, R3.reuse ;  /* 0x0000000e0a087219 */ /* 0x184fe40000001203 */
[----:B------:R-:W-:-:S05]  /*17e90*/  SHF.R.U32.HI R3, RZ, R14, R3 ;  /* 0x0000000eff037219 */ /* 0x000fca0000011603 */
[----:B------:R-:W2:Y:S01]  /*17ea0*/  LDC R17, c[0x0][0x648] ;  /* 0x00019200ff117b82 */ /* 0x000ea20000000800 */
[-CC-:B---3--:R-:W-:Y:S02]  /*17eb0*/  SHF.R.U64 R11, R8, R20.reuse, R3.reuse ;  /* 0x00000014080b7219 */ /* 0x188fe40000001203 */
[-C--:B------:R-:W-:Y:S02]  /*17ec0*/  SHF.L.U32 R5, R5, R20.reuse, RZ ;  /* 0x0000001405057219 */ /* 0x080fe400000006ff */
[-C--:B------:R-:W-:Y:S01]  /*17ed0*/  SHF.R.U32.HI R3, RZ, R20.reuse, R3 ;  /* 0x00000014ff037219 */ /* 0x080fe20000011603 */
[----:B------:R-:W-:Y:S01]  /*17ee0*/  IMAD.MOV.U32 R2, RZ, RZ, R11 ;  /* 0x000000ffff027224 */ /* 0x000fe200078e000b */
[----:B------:R-:W-:Y:S01]  /*17ef0*/  SHF.L.U32 R20, R7, R20, RZ ;  /* 0x0000001407147219 */ /* 0x000fe200000006ff */
[----:B------:R-:W3:Y:S01]  /*17f00*/  LDC R19, c[0x0][0x638] ;  /* 0x00018e00ff137b82 */ /* 0x000ee20000000800 */
[----:B------:R-:W-:-:S07]  /*17f10*/  LOP3.LUT R43, RZ, R5, RZ, 0x33, !PT ;  /* 0x00000005ff2b7212 */ /* 0x000fce00078e33ff */
[----:B------:R-:W0:Y:S01]  /*17f20*/  LDC R21, c[0x0][0x610] ;  /* 0x00018400ff157b82 */ /* 0x000e220000000800 */
[----:B------:R-:W-:Y:S05]  /*17f30*/  @!P0 BRA `(.L_x_421) ;  /* 0x0000000000288947 */ /* 0x000fea0003800000 */
[----:B0-----:R-:W0:Y:S02]  /*17f40*/  LDC R0, c[0x0][0x64c] ;  /* 0x00019300ff007b82 */ /* 0x001e240000000800 */
[----:B0-----:R-:W-:-:S05]  /*17f50*/  IADD3 R7, P0, R11, R0, RZ ;  /* 0x000000000b077210 */ /* 0x001fca0007f1e0ff */
        /* <DEDUP_REMOVED lines=8> */
.L_x_421:
[----:B0-2---:R-:W-:Y:S01]  /*17fe0*/  SHF.R.U64 R0, R2, R17, R3 ;  /* 0x0000001102007219 */ /* 0x005fe20000001203 */
[----:B------:R-:W-:Y:S01]  /*17ff0*/  VIADD R3, R16, 0xffffffff ;  /* 0xffffffff10037836 */ /* 0x000fe20000000000 */
[----:B------:R-:W-:Y:S01]  /*18000*/  LOP3.LUT R43, R8, R43, RZ, 0xc0, !PT ;  /* 0x0000002b082b7212 */ /* 0x000fe200078ec0ff */
[----:B------:R-:W-:Y:S02]  /*18010*/  IMAD.MOV R13, RZ, RZ, -R13 ;  /* 0x000000ffff0d7224 */ /* 0x000fe400078e0a0d */
[----:B------:R-:W-:Y:S01]  /*18020*/  IMAD.MOV R2, RZ, RZ, -R0 ;  /* 0x000000ffff027224 */ /* 0x000fe200078e0a00 */
[----:B------:R-:W-:Y:S01]  /*18030*/  LOP3.LUT R3, R10, R3, RZ, 0xc0, !PT ;  /* 0x000000030a037212 */ /* 0x000fe200078ec0ff */
[----:B------:R-:W-:Y:S02]  /*18040*/  IMAD R43, R20, R0, R43 ;  /* 0x00000000142b7224 */ /* 0x000fe400078e022b */
[----:B----4-:R-:W-:Y:S02]  /*18050*/  @P3 IMAD R18, R15, R13, R12 ;  /* 0x0000000d0f123224 */ /* 0x010fe400078e020c */
[----:B---3--:R-:W-:-:S02]  /*18060*/  IMAD R0, R2, R19, R11 ;  /* 0x0000001302007224 */ /* 0x008fc400078e020b */
[----:B------:R-:W-:Y:S02]  /*18070*/  IMAD R43, R43, R21, R18 ;  /* 0x000000152b2b7224 */ /* 0x000fe400078e0212 */
[----:B------:R-:W-:Y:S02]  /*18080*/  IMAD R2, R0, R16, R3 ;  /* 0x0000001000027224 */ /* 0x000fe400078e0203 */
[----:B------:R-:W-:-:S03]  /*18090*/  IMAD.MOV.U32 R4, RZ, RZ, 0x1 ;  /* 0x00000001ff047424 */ /* 0x000fc600078e00ff */
[----:B------:R-:W-:Y:S02]  /*180a0*/  SEL R3, R2, R43, !P3 ;  /* 0x0000002b02037207 */ /* 0x000fe40005800000 */
[----:B------:R-:W-:Y:S02]  /*180b0*/  PRMT R0, R4, 0x7610, R0 ;  /* 0x0000761004007816 */ /* 0x000fe40000000000 */
[----:B------:R-:W-:Y:S01]  /*180c0*/  SEL R43, R43, R2, !P3 ;  /* 0x000000022b2b7207 */ /* 0x000fe20005800000 */
[----:B------:R2:W-:Y:S06]  /*180d0*/  STL [R1+0x280], R3 ;  /* 0x0002800301007387 */ /* 0x0005ec0000100800 */
.L_x_419:
[----:B------:R-:W-:Y:S01]  /*180e0*/  UIADD3 UR5, UR9, UR5, URZ ;  /* 0x0000000509057290 */ /* 0x000fe2000fffe03f */
[----:B------:R3:W-:Y:S01]  /*180f0*/  STL [R1+0x27c], R43 ;  /* 0x00027c2b01007387 */ /* 0x0007e20000100800 */
[----:B------:R-:W-:Y:S02]  /*18100*/  LOP3.LUT P0, RZ, R0, 0xff, RZ, 0xc0, !PT ;  /* 0x000000ff00ff7812 */ /* 0x000fe4000780c0ff */
[----:B------:R-:W-:Y:S02]  /*18110*/  USHF.R.U32.HI UR6, URZ, 0x3, UR5 ;  /* 0x000000033f067899 */ /* 0x000fe40008011605 */
[----:B------:R-:W-:Y:S02]  /*18120*/  UISETP.GT.U32.AND UP0, UPT, UR5, 0x7, UPT ;  /* 0x000000070500788c */ /* 0x000fe4000bf04070 */
[----:B------:R-:W-:Y:S02]  /*18130*/  ULOP3.LUT UR6, UR6, 0x1, URZ, 0xc0, !UPT ;  /* 0x0000000106067892 */ /* 0x000fe4000f8ec03f */
[----:B------:R-:W-:-:S02]  /*18140*/  UISETP.LT.U32.AND UP0, UPT, UR9, 0x8, UP0 ;  /* 0x000000080900788c */ /* 0x000fc40008701070 */
[----:B------:R-:W-:Y:S02]  /*18150*/  UISETP.NE.U32.AND UP1, UPT, UR6, 0x1, UPT ;  /* 0x000000010600788c */ /* 0x000fe4000bf25070 */
[----:B------:R-:W-:Y:S02]  /*18160*/  USEL UR7, URZ, 0x1, !UP0 ;  /* 0x000000013f077887 */ /* 0x000fe4000c000000 */
[----:B------:R-:W-:Y:S02]  /*18170*/  UISETP.GT.U32.AND UP1, UPT, UR9, 0x7, !UP1 ;  /* 0x000000070900788c */ /* 0x000fe4000cf24070 */
[----:B------:R-:W-:Y:S02]  /*18180*/  ULOP3.LUT UR5, UR5, 0x7, URZ, 0xc0, !UPT ;  /* 0x0000000705057892 */ /* 0x000fe4000f8ec03f */
[----:B------:R-:W-:-:S04]  /*18190*/  USEL UR6, URZ, 0x1, !UP1 ;  /* 0x000000013f067887 */ /* 0x000fc8000c800000 */
[----:B------:R-:W-:Y:S01]  /*181a0*/  ULOP3.LUT UR4, UR6, UR4, UR7, 0x96, !UPT ;  /* 0x0000000406047292 */ /* 0x000fe2000f8e9607 */
[----:B---3--:R-:W-:Y:S11]  /*181b0*/  @P0 BRA `(.L_x_422) ;  /* 0xfffffe8c00c80947 */ /* 0x008ff6000383ffff */
[----:B------:R-:W-:Y:S05]  /*181c0*/  EXIT ;  /* 0x000000000000794d */ /* 0x000fea0003800000 */
.L_x_4:
[----:B------:R-:W2:Y:S01]  /*181d0*/  LDL R15, [R1+0x278] ;  /* 0x00027800010f7983 */ /* 0x000ea20000100800 */
[----:B------:R-:W-:-:S03]  /*181e0*/  ULDC.64 UR4, c[0x0][0x650] ;  /* 0x0001940000047ab9 */ /* 0x000fc60000000a00 */
[----:B------:R-:W3:Y:S01]  /*181f0*/  LDL R18, [R1+0x274] ;  /* 0x0002740001127983 */ /* 0x000ee20000100800 */
[----:B------:R-:W-:Y:S01]  /*18200*/  PRMT R0, RZ, 0x7610, R0 ;  /* 0x00007610ff007816 */ /* 0x000fe20000000000 */
[----:B------:R-:W-:Y:S02]  /*18210*/  IMAD.MOV.U32 R4, RZ, RZ, -0x1 ;  /* 0xffffffffff047424 */ /* 0x000fe400078e00ff */
[----:B------:R-:W-:Y:S02]  /*18220*/  IMAD.MOV.U32 R5, RZ, RZ, -0x1 ;  /* 0xffffffffff057424 */ /* 0x000fe400078e00ff */
[----:B------:R-:W-:Y:S01]  /*18230*/  IMAD.MOV.U32 R6, RZ, RZ, -0x1 ;  /* 0xffffffffff067424 */ /* 0x000fe200078e00ff */
[----:B--2---:R-:W-:-:S04]  /*18240*/  ISETP.GE.U32.AND P0, PT, R15, UR4, PT ;  /* 0x000000040f007c0c */ /* 0x004fc8000bf06070 */
[----:B---3--:R-:W-:-:S13]  /*18250*/  ISETP.GE.U32.AND.EX P0, PT, R18, UR5, PT, P0 ;  /* 0x0000000512007c0c */ /* 0x008fda000bf06100 */
[----:B------:R-:W-:Y:S05]  /*18260*/  @P0 BRA `(.L_x_423) ;  /* 0x0000000400640947 */ /* 0x000fea0003800000 */
[----:B------:R-:W0:Y:S01]  /*18270*/  LDC.64 R12, c[0x0][0x628] ;  /* 0x00018a00ff0c7b82 */ /* 0x000e220000000a00 */
[----:B------:R-:W-:Y:S02]  /*18280*/  IMAD.MOV.U32 R8, RZ, RZ, R15 ;  /* 0x000000ffff087224 */ /* 0x000fe400078e000f */
[----:B------:R-:W-:-:S05]  /*18290*/  IMAD.MOV.U32 R9, RZ, RZ, R18 ;  /* 0x000000ffff097224 */ /* 0x000fca00078e0012 */
[----:B------:R-:W1:Y:S08]  /*182a0*/  LDC R14, c[0x0][0x630] ;  /* 0x00018c00ff0e7b82 */ /* 0x000e700000000800 */
[----:B------:R-:W2:Y:S01]  /*182b0*/  LDC.64 R16, c[0x0][0x620] ;  /* 0x00018800ff107b82 */ /* 0x000ea20000000a00 */
[----:B0-----:R-:W-:-:S04]  /*182c0*/  ISETP.NE.U32.AND P0, PT, R12, RZ, PT ;  /* 0x000000ff0c00720c */ /* 0x001fc80003f05070 */
[----:B------:R-:W-:-:S13]  /*182d0*/  ISETP.NE.AND.EX P0, PT, R13, RZ, PT, P0 ;  /* 0x000000ff0d00720c */ /* 0x000fda0003f05300 */
[----:B-12---:R-:W-:Y:S05]  /*182e0*/  @!P0 BRA `(.L_x_424) ;  /* 0x0000000000288947 */ /* 0x006fea0003800000 */
[----:B------:R-:W0:Y:S02]  /*182f0*/  LDC R0, c[0x0][0x634] ;  /* 0x00018d00ff007b82 */ /* 0x000e240000000800 */
        /* <DEDUP_REMOVED lines=9> */
.L_x_424:
[-CC-:B------:R-:W-:Y:S01]  /*18390*/  SHF.R.U64 R11, R8, R14.reuse, R9.reuse ;  /* 0x0000000e080b7219 */ /* 0x180fe20000001209 */
[----:B------:R-:W0:Y:S01]  /*183a0*/  LDC R6, c[0x0][0x618] ;  /* 0x00018600ff067b82 */ /* 0x000e220000000800 */
[----:B------:R-:W-:Y:S01]  /*183b0*/  SHF.R.U32.HI R0, RZ, R14, R9 ;  /* 0x0000000eff007219 */ /* 0x000fe20000011609 */
[----:B------:R-:W-:Y:S01]  /*183c0*/  ULDC UR4, c[0x0][0x150] ;  /* 0x0000540000047ab9 */ /* 0x000fe20000000800 */
[----:B------:R-:W-:Y:S01]  /*183d0*/  IADD3 R3, P0, RZ, -R11, RZ ;  /* 0x8000000bff037210 */ /* 0x000fe20007f1e0ff */
[----:B------:R-:W-:Y:S01]  /*183e0*/  IMAD.MOV.U32 R4, RZ, RZ, R15 ;  /* 0x000000ffff047224 */ /* 0x000fe200078e000f */
[----:B------:R-:W-:Y:S01]  /*183f0*/  I2FP.F32.U32 R8, R2 ;  /* 0x0000000200087245 */ /* 0x000fe20000201000 */
[----:B------:R-:W-:Y:S02]  /*18400*/  IMAD.MOV.U32 R5, RZ, RZ, R18 ;  /* 0x000000ffff057224 */ /* 0x000fe400078e0012 */
[----:B------:R-:W1:Y:S01]  /*18410*/  LDC.64 R20, c[0x0][0x640] ;  /* 0x00019000ff147b82 */ /* 0x000e620000000a00 */
[----:B------:R-:W-:-:S02]  /*18420*/  IMAD.X R7, RZ, RZ, ~R0, P0 ;  /* 0x000000ffff077224 */ /* 0x000fc400000e0e00 */
[----:B------:R-:W-:Y:S01]  /*18430*/  FMUL R9, R8, UR4 ;  /* 0x0000000408097c20 */ /* 0x000fe20008400000 */
[----:B------:R-:W-:Y:S01]  /*18440*/  IMAD.WIDE.U32 R4, R3, R16, R4 ;  /* 0x0000001003047225 */ /* 0x000fe200078e0004 */
[----:B------:R-:W-:-:S03]  /*18450*/  ULDC UR4, c[0x0][0x154] ;  /* 0x0000550000047ab9 */ /* 0x000fc60000000800 */
[----:B------:R-:W-:Y:S01]  /*18460*/  IMAD R0, R7, R16, RZ ;  /* 0x0000001007007224 */ /* 0x000fe200078e02ff */
[----:B------:R-:W2:Y:S01]  /*18470*/  LDC R13, c[0x0][0x144] ;  /* 0x00005100ff0d7b82 */ /* 0x000ea20000000800 */
[----:B------:R-:W3:Y:S02]  /*18480*/  F2I.U32.TRUNC.NTZ R9, R9 ;  /* 0x0000000900097305 */ /* 0x000ee4000020f000 */
[----:B------:R-:W-:-:S04]  /*18490*/  IMAD R3, R3, R17, R0 ;  /* 0x0000001103037224 */ /* 0x000fc800078e0200 */
[----:B------:R-:W-:Y:S01]  /*184a0*/  IMAD.IADD R3, R5, 0x1, R3 ;  /* 0x0000000105037824 */ /* 0x000fe200078e0203 */
[----:B------:R-:W4:Y:S04]  /*184b0*/  LDC R12, c[0x0][0x608] ;  /* 0x00018200ff0c7b82 */ /* 0x000f280000000800 */
[----:B0-----:R-:W-:Y:S02]  /*184c0*/  SHF.R.U64 R8, R4, R6, R3 ;  /* 0x0000000604087219 */ /* 0x001fe40000001203 */
[----:B------:R-:W-:Y:S02]  /*184d0*/  I2FP.F32.U32 R4, R10 ;  /* 0x0000000a00047245 */ /* 0x000fe40000201000 */
[----:B------:R-:W0:Y:S01]  /*184e0*/  LDC R7, c[0x0][0x658] ;  /* 0x00019600ff077b82 */ /* 0x000e220000000800 */
[----:B-1----:R-:W-:Y:S01]  /*184f0*/  ISETP.NE.U32.AND P0, PT, R20, RZ, PT ;  /* 0x000000ff1400720c */ /* 0x002fe20003f05070 */
[----:B---3--:R-:W-:Y:S01]  /*18500*/  IMAD.MOV R0, RZ, RZ, -R9 ;  /* 0x000000ffff007224 */ /* 0x008fe200078e0a09 */
[----:B------:R-:W-:Y:S01]  /*18510*/  SHF.R.U32.HI R3, RZ, R6, R3 ;  /* 0x00000006ff037219 */ /* 0x000fe20000011603 */
[----:B------:R-:W-:Y:S01]  /*18520*/  FMUL R4, R4, UR4 ;  /* 0x0000000404047c20 */ /* 0x000fe20008400000 */
[----:B------:R-:W-:Y:S01]  /*18530*/  ISETP.NE.AND.EX P0, PT, R21, RZ, PT, P0 ;  /* 0x000000ff1500720c */ /* 0x000fe20003f05300 */
[----:B------:R-:W-:-:S02]  /*18540*/  IMAD.MOV.U32 R6, RZ, RZ, -0x1 ;  /* 0xffffffffff067424 */ /* 0x000fc400078e00ff */
[----:B------:R-:W1:Y:S01]  /*18550*/  LDC R17, c[0x0][0x148] ;  /* 0x00005200ff117b82 */ /* 0x000e620000000800 */
[----:B--2---:R-:W-:Y:S02]  /*18560*/  IMAD R19, R13, R0, R2 ;  /* 0x000000000d137224 */ /* 0x004fe400078e0202 */
[----:B------:R-:W-:-:S05]  /*18570*/  IMAD.MOV.U32 R2, RZ, RZ, 0x1 ;  /* 0x00000001ff027424 */ /* 0x000fca00078e00ff */
[----:B------:R-:W2:Y:S01]  /*18580*/  LDC R14, c[0x0][0x600] ;  /* 0x00018000ff0e7b82 */ /* 0x000ea20000000800 */
[-CC-:B----4-:R-:W-:Y:S02]  /*18590*/  SHF.R.U64 R13, R8, R12.reuse, R3.reuse ;  /* 0x0000000c080d7219 */ /* 0x190fe40000001203 */
[----:B------:R-:W-:Y:S02]  /*185a0*/  SHF.R.U32.HI R0, RZ, R12, R3 ;  /* 0x0000000cff007219 */ /* 0x000fe40000011603 */
[----:B------:R3:W4:Y:S03]  /*185b0*/  F2I.U32.TRUNC.NTZ R12, R4 ;  /* 0x00000004000c7305 */ /* 0x000726000020f000 */
[----:B------:R-:W1:Y:S01]  /*185c0*/  LDC R16, c[0x0][0x648] ;  /* 0x00019200ff107b82 */ /* 0x000e620000000800 */
[-C--:B0-----:R-:W-:Y:S02]  /*185d0*/  SHF.R.U64 R15, R13, R7.reuse, R0 ;  /* 0x000000070d0f7219 */ /* 0x081fe40000001200 */
[----:B------:R-:W-:-:S02]  /*185e0*/  SHF.L.U32 R6, R6, R7, RZ ;  /* 0x0000000706067219 */ /* 0x000fc400000006ff */
[-C--:B------:R-:W-:Y:S01]  /*185f0*/  SHF.L.U32 R22, R2, R7.reuse, RZ ;  /* 0x0000000702167219 */ /* 0x080fe200000006ff */
[----:B------:R-:W-:Y:S01]  /*18600*/  IMAD.MOV.U32 R2, RZ, RZ, R15 ;  /* 0x000000ffff027224 */ /* 0x000fe200078e000f */
[----:B------:R-:W-:Y:S01]  /*18610*/  SHF.R.U32.HI R3, RZ, R7, R0 ;  /* 0x00000007ff037219 */ /* 0x000fe20000011600 */
[----:B------:R-:W0:Y:S01]  /*18620*/  LDC R18, c[0x0][0x638] ;  /* 0x00018e00ff127b82 */ /* 0x000e220000000800 */
[----:B------:R-:W-:-:S07]  /*18630*/  LOP3.LUT R24, RZ, R6, RZ, 0x33, !PT ;  /* 0x00000006ff187212 */ /* 0x000fce00078e33ff */
[----:B------:R-:W0:Y:S01]  /*18640*/  LDC R23, c[0x0][0x610] ;  /* 0x00018400ff177b82 */ /* 0x000e220000000800 */
[----:B---34-:R-:W-:Y:S05]  /*18650*/  @!P0 BRA `(.L_x_425) ;  /* 0x0000000000288947 */ /* 0x018fea0003800000 */
[----:B------:R-:W3:Y:S02]  /*18660*/  LDC R0, c[0x0][0x64c] ;  /* 0x00019300ff007b82 */ /* 0x000ee40000000800 */
[----:B---3--:R-:W-:-:S05]  /*18670*/  IADD3 R7, P0, R15, R0, RZ ;  /* 0x000000000f077210 */ /* 0x008fca0007f1e0ff */
        /* <DEDUP_REMOVED lines=8> */
.L_x_425:
[----:B-1----:R-:W-:Y:S01]  /*18700*/  SHF.R.U64 R3, R2, R16, R3 ;  /* 0x0000001002037219 */ /* 0x002fe20000001203 */
[----:B--2---:R-:W-:Y:S01]  /*18710*/  VIADD R5, R14, 0xffffffff ;  /* 0xffffffff0e057836 */ /* 0x004fe20000000000 */
[----:B------:R-:W-:Y:S01]  /*18720*/  LOP3.LUT R0, R13, R24, RZ, 0xc0, !PT ;  /* 0x000000180d007212 */ /* 0x000fe200078ec0ff */
[----:B------:R-:W-:Y:S02]  /*18730*/  IMAD.MOV R12, RZ, RZ, -R12 ;  /* 0x000000ffff0c7224 */ /* 0x000fe400078e0a0c */
[----:B------:R-:W-:Y:S02]  /*18740*/  IMAD.MOV R2, RZ, RZ, -R3 ;  /* 0x000000ffff027224 */ /* 0x000fe400078e0a03 */
[----:B------:R-:W-:Y:S01]  /*18750*/  IMAD R4, R22, R3, R0 ;  /* 0x0000000316047224 */ /* 0x000fe200078e0200 */
[----:B------:R-:W-:Y:S01]  /*18760*/  LOP3.LUT R3, R8, R5, RZ, 0xc0, !PT ;  /* 0x0000000508037212 */ /* 0x000fe200078ec0ff */
[----:B------:R-:W-:Y:S02]  /*18770*/  @P3 IMAD R19, R17, R12, R10 ;  /* 0x0000000c11133224 */ /* 0x000fe400078e020a */
[----:B0-----:R-:W-:-:S02]  /*18780*/  IMAD R0, R2, R18, R15 ;  /* 0x0000001202007224 */ /* 0x001fc400078e020f */
[----:B------:R-:W-:Y:S02]  /*18790*/  IMAD R4, R4, R23, R19 ;  /* 0x0000001704047224 */ /* 0x000fe400078e0213 */
[----:B------:R-:W-:Y:S02]  /*187a0*/  IMAD R3, R0, R14, R3 ;  /* 0x0000000e00037224 */ /* 0x000fe400078e0203 */
[----:B------:R-:W-:Y:S02]  /*187b0*/  IMAD.MOV.U32 R2, RZ, RZ, 0x1 ;  /* 0x00000001ff027424 */ /* 0x000fe400078e00ff */
[----:B------:R-:W-:Y:S01]  /*187c0*/  IMAD.MOV.U32 R6, RZ, RZ, R11 ;  /* 0x000000ffff067224 */ /* 0x000fe200078e000b */
[----:B------:R-:W-:Y:S02]  /*187d0*/  SEL R5, R3, R4, !P3 ;  /* 0x0000000403057207 */ /* 0x000fe40005800000 */
[----:B------:R-:W-:Y:S02]  /*187e0*/  PRMT R0, R2, 0x7610, R0 ;  /* 0x0000761002007816 */ /* 0x000fe40000000000 */
[----:B------:R-:W-:-:S07]  /*187f0*/  SEL R4, R4, R3, !P3 ;  /* 0x0000000304047207 */ /* 0x000fce0005800000 */
.L_x_423:
[----:B------:R-:W-:-:S08]  /*18800*/  NOP ;  /* 0x0000000000007918 */ /* 0x000fd00000000000 */
[----:B------:R-:W0:-:S00]  /*18810*/  USETMAXREG.DEALLOC.CTAPOOL 0x28 ;  /* 0x00000028000079c8 */ /* 0x000e0000080e0500 */
[----:B------:R-:W-:-:S13]  /*18820*/  ISETP.NE.AND P0, PT, RZ, UR8, PT ;  /* 0x00000008ff007c0c */ /* 0x000fda000bf05270 */
[----:B------:R-:W-:Y:S05]  /*18830*/  @P0 EXIT ;  /* 0x000000000000094d */ /* 0x000fea0003800000 */
[----:B0-----:R-:W-:Y:S01]  /*18840*/  LOP3.LUT P0, RZ, R0, 0xff, RZ, 0xc0, !PT ;  /* 0x000000ff00ff7812 */ /* 0x001fe2000780c0ff */
[----:B------:R-:W-:Y:S02]  /*18850*/  IMAD.MOV.U32 R8, RZ, RZ, 0x1 ;  /* 0x00000001ff087424 */ /* 0x000fe400078e00ff */
[----:B------:R-:W-:-:S10]  /*18860*/  IMAD.MOV.U32 R0, RZ, RZ, RZ ;  /* 0x000000ffff007224 */ /* 0x000fd400078e00ff */
[----:B------:R-:W-:Y:S05]  /*18870*/  @!P0 BRA `(.L_x_426) ;  /* 0x0000000c00508947 */ /* 0x000fea0003800000 */
[----:B------:R-:W0:Y:S01]  /*18880*/  LDC R0, c[0x0][0x28c] ;  /* 0x0000a300ff007b82 */ /* 0x000e220000000800 */
[----:B------:R-:W1:Y:S01]  /*18890*/  S2R R2, SR_TID.X ;  /* 0x0000000000027919 */ /* 0x000e620000002100 */
[----:B------:R-:W-:Y:S01]  /*188a0*/  ULDC UR5, c[0x0][0x658] ;  /* 0x0001960000057ab9 */ /* 0x000fe20000000800 */
[----:B------:R-:W-:Y:S01]  /*188b0*/  UMOV UR7, 0xffffffff ;  /* 0xffffffff00077882 */ /* 0x000fe20000000000 */
[----:B------:R-:W-:Y:S01]  /*188c0*/  ULDC UR6, c[0x0][0xc] ;  /* 0x0000030000067ab9 */ /* 0x000fe20000000800 */
[----:B------:R-:W-:Y:S01]  /*188d0*/  USHF.L.U32 UR9, UR7, UR5, URZ ;  /* 0x0000000507097299 */ /* 0x000fe2000800063f */
[----:B------:R-:W-:Y:S01]  /*188e0*/  BSSY B0, `(.L_x_426) ;  /* 0x00000cd000007945 */ /* 0x000fe20003800000 */
[----:B------:R-:W-:Y:S01]  /*188f0*/  UMOV UR8, 0x1 ;  /* 0x0000000100087882 */ /* 0x000fe20000000000 */
[----:B------:R-:W-:Y:S01]  /*18900*/  ULDC UR7, c[0x0][0x10] ;  /* 0x0000040000077ab9 */ /* 0x000fe20000000800 */
[----:B------:R-:W-:Y:S01]  /*18910*/  USHF.L.U32 UR5, UR8, UR5, URZ ;  /* 0x0000000508057299 */ /* 0x000fe2000800063f */
[----:B------:R-:W-:Y:S01]  /*18920*/  IMAD.MOV.U32 R11, RZ, RZ, 0x1 ;  /* 0x00000001ff0b7424 */ /* 0x000fe200078e00ff */
[----:B------:R-:W-:Y:S01]  /*18930*/  UIMAD.WIDE.U32 UR6, UR6, UR7, URZ ;  /* 0x00000007060672a5 */ /* 0x000fe2000f8e003f */
[----:B------:R-:W-:Y:S01]  /*18940*/  IMAD.MOV.U32 R8, RZ, RZ, 0x1 ;  /* 0x00000001ff087424 */ /* 0x000fe200078e00ff */
[----:B------:R-:W-:Y:S01]  /*18950*/  ULDC UR8, c[0x0][0x14] ;  /* 0x0000050000087ab9 */ /* 0x000fe20000000800 */
[----:B------:R-:W-:Y:S01]  /*18960*/  ULDC UR4, c[0x0][0x600] ;  /* 0x0001800000047ab9 */ /* 0x000fe20000000800 */
[----:B------:R-:W-:-:S02]  /*18970*/  UIMAD.WIDE.U32 UR22, UR6, UR8, URZ ;  /* 0x00000008061672a5 */ /* 0x000fc4000f8e003f */
[----:B------:R-:W-:Y:S02]  /*18980*/  UIMAD UR16, UR7, UR8, URZ ;  /* 0x00000008071072a4 */ /* 0x000fe4000f8e023f */
[----:B------:R-:W-:Y:S02]  /*18990*/  ULOP3.LUT UR21, UR13, 0x2, URZ, 0xfc, !UPT ;  /* 0x000000020d157892 */ /* 0x000fe4000f8efc3f */
[----:B------:R-:W-:Y:S02]  /*189a0*/  UIADD3 UR4, UR4, -0x1, URZ ;  /* 0xffffffff04047890 */ /* 0x000fe4000fffe03f */
[----:B------:R-:W-:Y:S01]  /*189b0*/  ULOP3.LUT UR19, URZ, UR9, URZ, 0x33, !UPT ;  /* 0x000000093f137292 */ /* 0x000fe2000f8e333f */
[----:B0-----:R-:W-:Y:S01]  /*189c0*/  VIADD R0, R0, 0x3f ;  /* 0x0000003f00007836 */ /* 0x001fe20000000000 */
[----:B------:R-:W-:Y:S01]  /*189d0*/  UIADD3 UR16, UR23, UR16, URZ ;  /* 0x0000001017107290 */ /* 0x000fe2000fffe03f */
[----:B------:R-:W-:-:S03]  /*189e0*/  ULDC.64 UR24, c[0x0][0x198] ;  /* 0x0000660000187ab9 */ /* 0x000fc60000000a00 */
[----:B------:R-:W-:-:S04]  /*189f0*/  SHF.R.S32.HI R3, RZ, 0x1f, R0 ;  /* 0x0000001fff037819 */ /* 0x000fc80000011400 */
[----:B------:R-:W-:Y:S01]  /*18a00*/  LEA.HI R3, R3, R0, RZ, 0x6 ;  /* 0x0000000003037211 */ /* 0x000fe200078f30ff */
[----:B------:R-:W-:Y:S01]  /*18a10*/  IMAD.MOV.U32 R0, RZ, RZ, RZ ;  /* 0x000000ffff007224 */ /* 0x000fe200078e00ff */
[C---:B-1----:R-:W-:Y:S02]  /*18a20*/  LOP3.LUT P4, RZ, R2.reuse, 0x7f, RZ, 0xc0, !PT ;  /* 0x0000007f02ff7812 */ /* 0x042fe4000788c0ff */
[----:B------:R-:W-:Y:S02]  /*18a30*/  SHF.R.S32.HI R13, RZ, 0x6, R3 ;  /* 0x00000006ff0d7819 */ /* 0x000fe40000011403 */
[----:B------:R-:W-:-:S03]  /*18a40*/  LOP3.LUT P0, RZ, R2, 0x1f, RZ, 0xc0, !PT ;  /* 0x0000001f02ff7812 */ /* 0x000fc6000780c0ff */
[----:B------:R-:W-:Y:S01]  /*18a50*/  VIADD R10, R13, 0x1 ;  /* 0x000000010d0a7836 */ /* 0x000fe20000000000 */
[----:B------:R-:W-:-:S13]  /*18a60*/  PLOP3.LUT P0, PT, P0, P4, PT, 0x8a, 0x0 ;  /* 0x000000000000781c */ /* 0x000fda0000709172 */
.L_x_438:
[----:B------:R-:W-:-:S03]  /*18a70*/  UMOV UR6, 0xffffffff ;  /* 0xffffffff00067882 */ /* 0x000fc60000000000 */
[----:B------:R-:W-:Y:S05]  /*18a80*/  BRA.DIV UR6, `(.L_x_427) ;  /* 0x0000001206587947 */ /* 0x000fea000b800000 */
[----:B------:R-:W-:-:S13]  /*18a90*/  ELECT P1, URZ, PT ;  /* 0x00000000003f782f */ /* 0x000fda0003820000 */
.L_x_453:
[----:B------:R-:W0:Y:S01]  /*18aa0*/  LDC R2, c[0x0][0x28c] ;  /* 0x0000a300ff027b82 */ /* 0x000e220000000800 */
[----:B------:R-:W-:Y:S01]  /*18ab0*/  BSSY B1, `(.L_x_428) ;  /* 0x0000038000017945 */ /* 0x000fe20003800000 */
[----:B0-----:R-:W-:-:S13]  /*18ac0*/  ISETP.LT.OR P1, PT, R2, 0x1, !P1 ;  /* 0x000000010200780c */ /* 0x001fda0004f21670 */
[----:B------:R-:W-:Y:S05]  /*18ad0*/  @P1 BRA `(.L_x_429) ;  /* 0x0000000000d41947 */ /* 0x000fea0003800000 */
[----:B------:R-:W-:Y:S02]  /*18ae0*/  IMAD.SHL.U32 R14, R4, 0x100, RZ ;  /* 0x00000100040e7824 */ /* 0x000fe400078e00ff */
[----:B------:R-:W-:Y:S02]  /*18af0*/  IMAD R9, R5, 0xc0, RZ ;  /* 0x000000c005097824 */ /* 0x000fe400078e02ff */
[----:B------:R-:W-:Y:S02]  /*18b00*/  IMAD.MOV.U32 R16, RZ, RZ, RZ ;  /* 0x000000ffff107224 */ /* 0x000fe400078e00ff */
[----:B------:R-:W-:Y:S02]  /*18b10*/  IMAD.MOV.U32 R2, RZ, RZ, R10 ;  /* 0x000000ffff027224 */ /* 0x000fe400078e000a */
[----:B------:R-:W-:Y:S02]  /*18b20*/  IMAD.MOV.U32 R3, RZ, RZ, R8 ;  /* 0x000000ffff037224 */ /* 0x000fe400078e0008 */
[----:B------:R-:W-:-:S07]  /*18b30*/  IMAD.MOV.U32 R4, RZ, RZ, R0 ;  /* 0x000000ffff047224 */ /* 0x000fce00078e0000 */
.L_x_433:
[----:B------:R-:W0:Y:S01]  /*18b40*/  S2R R12, SR_CgaCtaId ;  /* 0x00000000000c7919 */ /* 0x000e220000008800 */
[----:B------:R-:W-:Y:S01]  /*18b50*/  MOV R5, 0x400 ;  /* 0x0000040000057802 */ /* 0x000fe20000000f00 */
[----:B------:R-:W1:Y:S03]  /*18b60*/  @!P4 LDC R7, c[0x0][0x500] ;  /* 0x00014000ff07cb82 */ /* 0x000e660000000800 */
[----:B0-----:R-:W-:Y:S02]  /*18b70*/  LEA R15, R12, R5, 0x18 ;  /* 0x000000050c0f7211 */ /* 0x001fe400078ec0ff */
[----:B------:R-:W-:-:S03]  /*18b80*/  SHF.L.U32 R5, R3, 0x1f, RZ ;  /* 0x0000001f03057819 */ /* 0x000fc600000006ff */
[----:B------:R-:W-:-:S04]  /*18b90*/  IMAD R12, R4, 0x8, R15 ;  /* 0x00000008040c7824 */ /* 0x000fc800078e020f */
[----:B------:R-:W0:Y:S02]  /*18ba0*/  SYNCS.PHASECHK.TRANS64.TRYWAIT P1, [R12+URZ+0x40], R5 ;  /* 0x000040050c0075a7 */ /* 0x000e24000802017f */
[----:B01----:R-:W-:Y:S05]  /*18bb0*/  @!P1 BRA `(.L_x_430) ;  /* 0x00000010002c9947 */ /* 0x003fea0003800000 */
.L_x_454:
[----:B------:R-:W-:Y:S01]  /*18bc0*/  UPRMT UR6, UR21, 0x9910, URZ ;  /* 0x0000991015067896 */ /* 0x000fe2000800003f */
[----:B------:R1:W-:Y:S03]  /*18bd0*/  @!P4 SYNCS.ARRIVE.TRANS64 RZ, [R12+URZ], R7 ;  /* 0x000000070cffc9a7 */ /* 0x0003e6000800003f */
[----:B------:R-:W-:-:S06]  /*18be0*/  UISETP.NE.AND UP0, UPT, UR6, 0x2, UPT ;  /* 0x000000020600788c */ /* 0x000fcc000bf05270 */
[----:B------:R-:W-:-:S13]  /*18bf0*/  PLOP3.LUT P1, PT, PT, PT, UP0, 0x80, 0x0 ;  /* 0x000000000000781c */ /* 0x000fda0003f2f008 */
[----:B-1----:R-:W-:Y:S05]  /*18c00*/  @P1 BRA `(.L_x_431) ;  /* 0x0000000000041947 */ /* 0x002fea0003800000 */
[----:B------:R-:W-:Y:S01]  /*18c10*/  BPT.TRAP 0x1 ;  /* 0x000000040000795c */ /* 0x000fe20000300000 */
.L_x_431:
[----:B------:R-:W-:Y:S05]  /*18c20*/  @P0 BRA `(.L_x_432) ;  /* 0x0000000000040947 */ /* 0x000fea0003800000 */
[----:B------:R-:W-:Y:S01]  /*18c30*/  BPT.TRAP 0x1 ;  /* 0x000000040000795c */ /* 0x000fe20000300000 */
.L_x_432:
[--C-:B0-----:R-:W-:Y:S01]  /*18c40*/  IMAD R5, R4, 0x4000, R15.reuse ;  /* 0x0000400004057824 */ /* 0x101fe200078e020f */
[----:B------:R-:W-:Y:S01]  /*18c50*/  R2UR UR9, R12 ;  /* 0x000000000c0972ca */ /* 0x000fe200000e0000 */
[----:B------:R-:W-:Y:S01]  /*18c60*/  IMAD R15, R4, 0x3000, R15 ;  /* 0x00003000040f7824 */ /* 0x000fe200078e020f */
[----:B------:R-:W-:Y:S01]  /*18c70*/  UIADD3 UR6, UP0, UR24, 0xf0, URZ ;  /* 0x000000f018067890 */ /* 0x000fe2000ff1e03f */
[----:B------:R-:W-:Y:S01]  /*18c80*/  VIADD R2, R2, 0xffffffff ;  /* 0xffffffff02027836 */ /* 0x000fe20000000000 */
[----:B------:R-:W-:Y:S01]  /*18c90*/  R2UR UR7, R5 ;  /* 0x00000000050772ca */ /* 0x000fe200000e0000 */
[----:B------:R-:W-:Y:S01]  /*18ca0*/  UIADD3 UR26, UP1, UR24, 0x1f0, URZ ;  /* 0x000001f0181a7890 */ /* 0x000fe2000ff3e03f */
[----:B------:R-:W-:Y:S01]  /*18cb0*/  R2UR UR8, R15 ;  /* 0x000000000f0872ca */ /* 0x000fe200000e0000 */
[----:B------:R-:W-:Y:S01]  /*18cc0*/  VIADD R4, R4, 0x1 ;  /* 0x0000000104047836 */ /* 0x000fe20000000000 */
[----:B------:R-:W-:Y:S01]  /*18cd0*/  R2UR UR11, R14 ;  /* 0x000000000e0b72ca */ /* 0x000fe200000e0000 */
[----:B------:R-:W-:Y:S01]  /*18ce0*/  UIADD3.X UR27, URZ, UR25, URZ, UP1, !UPT ;  /* 0x000000193f1b7290 */ /* 0x000fe20008ffe43f */
[----:B------:R-:W-:Y:S01]  /*18cf0*/  R2UR UR10, R16 ;  /* 0x00000000100a72ca */ /* 0x000fe200000e0000 */
[----:B------:R-:W-:Y:S01]  /*18d00*/  UMOV UR14, 0x0 ;  /* 0x00000000000e7882 */ /* 0x000fe20000000000 */
[----:B------:R-:W-:Y:S01]  /*18d10*/  R2UR UR12, R6 ;  /* 0x00000000060c72ca */ /* 0x000fe200000e0000 */
[----:B------:R-:W-:Y:S01]  /*18d20*/  UMOV UR15, 0x10000000 ;  /* 0x10000000000f7882 */ /* 0x000fe20000000000 */
[----:B------:R-:W-:Y:S01]  /*18d30*/  R2UR UR20, R9 ;  /* 0x00000000091472ca */ /* 0x000fe200000e0000 */
[----:B------:R-:W-:Y:S01]  /*18d40*/  VIADD R16, R16, 0x40 ;  /* 0x0000004010107836 */ /* 0x000fe20000000000 */
[----:B------:R-:W-:Y:S01]  /*18d50*/  ISETP.GT.AND P2, PT, R2, 0x1, PT ;  /* 0x000000010200780c */ /* 0x000fe20003f44270 */
[----:B------:R-:W-:Y:S01]  /*18d60*/  UIADD3 UR17, UR7, 0x180, URZ ;  /* 0x0000018007117890 */ /* 0x000fe2000fffe03f */
[----:B------:R-:W-:Y:S01]  /*18d70*/  ISETP.NE.AND P1, PT, R4, 0x8, PT ;  /* 0x000000080400780c */ /* 0x000fe20003f25270 */
[----:B------:R-:W-:-:S02]  /*18d80*/  UIADD3.X UR7, URZ, UR25, URZ, UP0, !UPT ;  /* 0x000000193f077290 */ /* 0x000fc400087fe43f */
[----:B------:R-:W-:Y:S01]  /*18d90*/  UIADD3 UR18, UR8, 0x20180, URZ ;  /* 0x0002018008127890 */ /* 0x000fe2000fffe03f */
[----:B------:R-:W-:Y:S02]  /*18da0*/  SEL R12, RZ, 0x1, P1 ;  /* 0x00000001ff0c7807 */ /* 0x000fe40000800000 */
[----:B------:R-:W-:Y:S01]  /*18db0*/  UMOV UR8, UR17 ;  /* 0x0000001100087c82 */ /* 0x000fe20008000000 */
[----:B------:R-:W-:Y:S02]  /*18dc0*/  SEL R4, R4, RZ, P1 ;  /* 0x000000ff04047207 */ /* 0x000fe40000800000 */
[----:B------:R-:W-:Y:S01]  /*18dd0*/  LOP3.LUT R3, R3, R12, RZ, 0x3c, !PT ;  /* 0x0000000c03037212 */ /* 0x000fe200078e3cff */
[----:B------:R0:W-:Y:S02]  /*18de0*/  UTMALDG.3D [UR8], [UR6], desc[UR14] ;  /* 0x00000e08060075b4 */ /* 0x0001e40008011000 */
[----:B0-----:R-:W-:Y:S01]  /*18df0*/  UMOV UR8, UR18 ;  /* 0x0000001200087c82 */ /* 0x001fe20008000000 */
[----:B------:R-:W-:-:S02]  /*18e00*/  UMOV UR11, UR20 ;  /* 0x00000014000b7c82 */ /* 0x000fc40008000000 */
[----:B------:R0:W-:Y:S02]  /*18e10*/  UTMALDG.3D [UR8], [UR26], desc[UR14] ;  /* 0x00000e081a0075b4 */ /* 0x0001e40008011000 */
[----:B0-----:R-:W-:Y:S05]  /*18e20*/  @P2 BRA `(.L_x_433) ;  /* 0xfffffffc00442947 */ /* 0x001fea000383ffff */
.L_x_429:
[----:B------:R-:W-:Y:S05]  /*18e30*/  BSYNC B1 ;  /* 0x0000000000017941 */ /* 0x000fea0003800000 */
.L_x_428:
[----:B------:R-:W2:Y:S01]  /*18e40*/  LDL.LU R18, [R1+0x274] ;  /* 0x0002740001127983 */ /* 0x000ea20000300800 */
[----:B------:R-:W-:Y:S01]  /*18e50*/  LOP3.LUT P2, RZ, R11, 0xff, RZ, 0xc0, !PT ;  /* 0x000000ff0bff7812 */ /* 0x000fe2000784c0ff */
[C---:B------:R-:W-:Y:S01]  /*18e60*/  IMAD.IADD R0, R13.reuse, 0x1, R0 ;  /* 0x000000010d007824 */ /* 0x040fe200078e0200 */
[----:B------:R-:W-:Y:S01]  /*18e70*/  ULDC.64 UR6, c[0x0][0x650] ;  /* 0x0001940000067ab9 */ /* 0x000fe20000000a00 */
[----:B------:R-:W3:Y:S01]  /*18e80*/  LDL.LU R17, [R1+0x278] ;  /* 0x0002780001117983 */ /* 0x000ee20000300800 */
[----:B------:R-:W-:Y:S01]  /*18e90*/  BSSY B1, `(.L_x_434) ;  /* 0x000006f000017945 */ /* 0x000fe20003800000 */
[----:B------:R-:W-:Y:S01]  /*18ea0*/  IMAD.MOV.U32 R5, RZ, RZ, -0x1 ;  /* 0xffffffffff057424 */ /* 0x000fe200078e00ff */
[----:B------:R-:W-:Y:S01]  /*18eb0*/  ISETP.GT.U32.AND P1, PT, R0, 0x7, PT ;  /* 0x000000070000780c */ /* 0x000fe20003f24070 */
[----:B------:R-:W-:Y:S01]  /*18ec0*/  IMAD.MOV.U32 R6, RZ, RZ, -0x1 ;  /* 0xffffffffff067424 */ /* 0x000fe200078e00ff */
[----:B------:R-:W-:Y:S02]  /*18ed0*/  SHF.R.U32.HI R2, RZ, 0x3, R0 ;  /* 0x00000003ff027819 */ /* 0x000fe40000011600 */
[----:B------:R-:W-:-:S02]  /*18ee0*/  ISETP.LT.U32.AND P1, PT, R13, 0x8, P1 ;  /* 0x000000080d00780c */ /* 0x000fc40000f21070 */
[----:B------:R-:W-:Y:S01]  /*18ef0*/  LOP3.LUT R2, R2, 0x1, RZ, 0xc0, !PT ;  /* 0x0000000102027812 */ /* 0x000fe200078ec0ff */
[----:B------:R-:W0:Y:S01]  /*18f00*/  @P2 S2R R4, SR_CgaCtaId ;  /* 0x0000000000042919 */ /* 0x000e220000008800 */
[----:B------:R-:W-:Y:S02]  /*18f10*/  @P2 MOV R3, 0x400 ;  /* 0x0000040000032802 */ /* 0x000fe40000000f00 */
[----:B------:R-:W-:Y:S02]  /*18f20*/  LOP3.LUT R0, R0, 0x7, RZ, 0xc0, !PT ;  /* 0x0000000700007812 */ /* 0x000fe400078ec0ff */
[----:B------:R-:W-:Y:S02]  /*18f30*/  PRMT R11, RZ, 0x7610, R11 ;  /* 0x00007610ff0b7816 */ /* 0x000fe4000000000b */
[----:B0-----:R-:W-:Y:S01]  /*18f40*/  @P2 LEA R3, R4, R3, 0x18 ;  /* 0x0000000304032211 */ /* 0x001fe200078ec0ff */
[----:B------:R-:W-:-:S03]  /*18f50*/  IMAD.MOV.U32 R4, RZ, RZ, -0x1 ;  /* 0xffffffffff047424 */ /* 0x000fc600078e00ff */
[----:B------:R0:W-:Y:S01]  /*18f60*/  @P2 SYNCS.ARRIVE.TRANS64.A1T0 RZ, [R3+URZ+0x98], RZ ;  /* 0x000098ff03ff29a7 */ /* 0x0001e2000810003f */
[----:B------:R-:W-:-:S04]  /*18f70*/  ISETP.NE.U32.AND P2, PT, R2, 0x1, PT ;  /* 0x000000010200780c */ /* 0x000fc80003f45070 */
[----:B------:R-:W-:Y:S02]  /*18f80*/  ISETP.GT.U32.AND P2, PT, R13, 0x7, !P2 ;  /* 0x000000070d00780c */ /* 0x000fe40005744070 */
[----:B0-----:R-:W-:Y:S02]  /*18f90*/  SEL R3, RZ, 0x1, !P1 ;  /* 0x00000001ff037807 */ /* 0x001fe40004800000 */
[----:B------:R-:W-:-:S04]  /*18fa0*/  SEL R2, RZ, 0x1, !P2 ;  /* 0x00000001ff027807 */ /* 0x000fc80005000000 */
[----:B------:R-:W-:Y:S02]  /*18fb0*/  LOP3.LUT R8, R2, R8, R3, 0x96, !PT ;  /* 0x0000000802087212 */ /* 0x000fe400078e9603 */
[----:B------:R-:W-:Y:S02]  /*18fc0*/  PRMT R2, RZ, 0x7610, R2 ;  /* 0x00007610ff027816 */ /* 0x000fe40000000002 */
[----:B---3--:R-:W-:-:S04]  /*18fd0*/  IADD3 R17, P5, R17, UR22, RZ ;  /* 0x0000001611117c10 */ /* 0x008fc8000ffbe0ff */
[----:B--2---:R-:W-:Y:S01]  /*18fe0*/  IADD3.X R18, R18, UR16, RZ, P5, !PT ;  /* 0x0000001012127c10 */ /* 0x004fe2000affe4ff */
[----:B------:R0:W-:Y:S01]  /*18ff0*/  STL [R1+0x278], R17 ;  /* 0x0002781101007387 */ /* 0x0001e20000100800 */
[----:B------:R-:W-:-:S03]  /*19000*/  ISETP.GE.U32.AND P5, PT, R17, UR6, PT ;  /* 0x0000000611007c0c */ /* 0x000fc6000bfa6070 */
[----:B------:R0:W-:Y:S01]  /*19010*/  STL [R1+0x274], R18 ;  /* 0x0002741201007387 */ /* 0x0001e20000100800 */
[----:B------:R-:W-:-:S13]  /*19020*/  ISETP.GE.U32.AND.EX P1, PT, R18, UR7, PT, P5 ;  /* 0x0000000712007c0c */ /* 0x000fda000bf26150 */
[----:B0-----:R-:W-:Y:S05]  /*19030*/  @P1 BRA `(.L_x_435) ;  /* 0x0000000400501947 */ /* 0x001fea0003800000 */
[----:B------:R-:W-:Y:S01]  /*19040*/  ULDC.64 UR6, c[0x0][0x628] ;  /* 0x00018a0000067ab9 */ /* 0x000fe20000000a00 */
[----:B------:R-:W0:Y:S01]  /*19050*/  S2R R12, SR_CTAID.X ;  /* 0x00000000000c7919 */ /* 0x000e220000002500 */
[----:B------:R-:W-:Y:S01]  /*19060*/  ISETP.NE.U32.AND P1, PT, RZ, UR6, PT ;  /* 0x00000006ff007c0c */ /* 0x000fe2000bf25070 */
[----:B------:R-:W-:Y:S01]  /*19070*/  ULDC UR9, c[0x0][0x630] ;  /* 0x00018c0000097ab9 */ /* 0x000fe20000000800 */
[----:B------:R-:W-:Y:S01]  /*19080*/  IMAD.MOV.U32 R2, RZ, RZ, R17 ;  /* 0x000000ffff027224 */ /* 0x000fe200078e0011 */
[----:B------:R-:W1:Y:S01]  /*19090*/  S2R R9, SR_CTAID.Y ;  /* 0x0000000000097919 */ /* 0x000e620000002600 */
[----:B------:R-:W-:Y:S01]  /*190a0*/  ISETP.NE.AND.EX P1, PT, RZ, UR7, PT, P1 ;  /* 0x00000007ff007c0c */ /* 0x000fe2000bf25310 */
[----:B------:R-:W-:-:S12]  /*190b0*/  IMAD.MOV.U32 R3, RZ, RZ, R18 ;  /* 0x000000ffff037224 */ /* 0x000fd800078e0012 */
[----:B------:R-:W-:Y:S05]  /*190c0*/  @!P1 BRA `(.L_x_436) ;  /* 0x0000000000289947 */ /* 0x000fea0003800000 */
[----:B------:R-:W-:Y:S02]  /*190d0*/  ULDC UR8, c[0x0][0x634] ;  /* 0x00018d0000087ab9 */ /* 0x000fe40000000800 */
[----:B------:R-:W-:-:S05]  /*190e0*/  IADD3 R7, P1, R17, UR8, RZ ;  /* 0x0000000811077c10 */ /* 0x000fca000ff3e0ff */
[----:B------:R-:W-:-:S04]  /*190f0*/  IMAD.X R15, RZ, RZ, R18, P1 ;  /* 0x000000ffff0f7224 */ /* 0x000fc800008e0612 */
[----:B------:R-:W-:-:S04]  /*19100*/  IMAD.WIDE.U32 R4, R15, UR6, RZ ;  /* 0x000000060f047c25 */ /* 0x000fc8000f8e00ff */
[----:B------:R-:W-:-:S04]  /*19110*/  IMAD.WIDE.U32 R4, P1, R7, UR7, R4 ;  /* 0x0000000707047c25 */ /* 0x000fc8000f820004 */
[----:B------:R-:W-:-:S04]  /*19120*/  IMAD.WIDE.U32 R6, R7, UR6, RZ ;  /* 0x0000000607067c25 */ /* 0x000fc8000f8e00ff */
[----:B------:R-:W-:Y:S01]  /*19130*/  IMAD.X R3, RZ, RZ, RZ, P1 ;  /* 0x000000ffff037224 */ /* 0x000fe200008e06ff */
[----:B------:R-:W-:Y:S01]  /*19140*/  IADD3 RZ, P1, R7, R4, RZ ;  /* 0x0000000407ff7210 */ /* 0x000fe20007f3e0ff */
[----:B------:R-:W-:-:S04]  /*19150*/  IMAD.MOV.U32 R2, RZ, RZ, R5 ;  /* 0x000000ffff027224 */ /* 0x000fc800078e0005 */
[----:B------:R-:W-:-:S08]  /*19160*/  IMAD.WIDE.U32.X R2, R15, UR7, R2, P1 ;  /* 0x000000070f027c25 */ /* 0x000fd000088e0402 */
.L_x_436:
[--C-:B------:R-:W-:Y:S01]  /*19170*/  SHF.R.U64 R6, R2, UR9, R3.reuse ;  /* 0x0000000902067c19 */ /* 0x100fe20008001203 */
[----:B------:R-:W-:Y:S01]  /*19180*/  ULDC.64 UR6, c[0x0][0x620] ;  /* 0x0001880000067ab9 */ /* 0x000fe20000000a00 */
[----:B------:R-:W-:Y:S01]  /*19190*/  SHF.R.U32.HI R2, RZ, UR9, R3 ;  /* 0x00000009ff027c19 */ /* 0x000fe20008011603 */
[----:B------:R-:W-:Y:S01]  /*191a0*/  IMAD.MOV.U32 R3, RZ, RZ, R18 ;  /* 0x000000ffff037224 */ /* 0x000fe200078e0012 */
[----:B------:R-:W-:Y:S01]  /*191b0*/  IADD3 R5, P1, RZ, -R6, RZ ;  /* 0x80000006ff057210 */ /* 0x000fe20007f3e0ff */
[----:B------:R-:W2:Y:S01]  /*191c0*/  LDC R19, c[0x0][0x144] ;  /* 0x00005100ff137b82 */ /* 0x000ea20000000800 */
[----:B0-----:R-:W-:Y:S01]  /*191d0*/  I2FP.F32.U32 R7, R12 ;  /* 0x0000000c00077245 */ /* 0x001fe20000201000 */
[----:B------:R-:W-:Y:S01]  /*191e0*/  ULDC.64 UR10, c[0x0][0x640] ;  /* 0x00019000000a7ab9 */ /* 0x000fe20000000a00 */
[----:B------:R-:W-:Y:S01]  /*191f0*/  ULDC UR8, c[0x0][0x608] ;  /* 0x0001820000087ab9 */ /* 0x000fe20000000800 */
[----:B------:R-:W-:Y:S01]  /*19200*/  IMAD.X R2, RZ, RZ, ~R2, P1 ;  /* 0x000000ffff027224 */ /* 0x000fe200008e0e02 */
[----:B------:R-:W-:-:S03]  /*19210*/  ISETP.NE.U32.AND P1, PT, RZ, UR10, PT ;  /* 0x0000000aff007c0c */ /* 0x000fc6000bf25070 */
[----:B------:R-:W-:Y:S01]  /*19220*/  IMAD R4, R2, UR6, RZ ;  /* 0x0000000602047c24 */ /* 0x000fe2000f8e02ff */
[----:B------:R-:W0:Y:S01]  /*19230*/  LDC R14, c[0x0][0x148] ;  /* 0x00005200ff0e7b82 */ /* 0x000e220000000800 */
[----:B------:R-:W-:Y:S01]  /*19240*/  IMAD.MOV.U32 R2, RZ, RZ, R17 ;  /* 0x000000ffff027224 */ /* 0x000fe200078e0011 */
[----:B------:R-:W-:-:S03]  /*19250*/  ISETP.NE.AND.EX P1, PT, RZ, UR11, PT, P1 ;  /* 0x0000000bff007c0c */ /* 0x000fc6000bf25310 */
[----:B------:R-:W-:Y:S01]  /*19260*/  IMAD.WIDE.U32 R2, R5, UR6, R2 ;  /* 0x0000000605027c25 */ /* 0x000fe2000f8e0002 */
[----:B------:R-:W-:-:S03]  /*19270*/  ULDC UR6, c[0x0][0x150] ;  /* 0x0000540000067ab9 */ /* 0x000fc60000000800 */
[----:B------:R-:W-:Y:S02]  /*19280*/  IMAD R5, R5, UR7, R4 ;  /* 0x0000000705057c24 */ /* 0x000fe4000f8e0204 */
[----:B------:R-:W-:Y:S01]  /*19290*/  FMUL R4, R7, UR6 ;  /* 0x0000000607047c20 */ /* 0x000fe20008400000 */
[----:B------:R-:W-:Y:S01]  /*192a0*/  ULDC UR6, c[0x0][0x618] ;  /* 0x0001860000067ab9 */ /* 0x000fe20000000800 */
[----:B------:R-:W-:Y:S01]  /*192b0*/  ULDC UR7, c[0x0][0x154] ;  /* 0x0000550000077ab9 */ /* 0x000fe20000000800 */
[----:B------:R-:W-:-:S03]  /*192c0*/  IMAD.IADD R3, R3, 0x1, R5 ;  /* 0x0000000103037824 */ /* 0x000fc600078e0205 */
[----:B------:R-:W3:Y:S02]  /*192d0*/  F2I.U32.TRUNC.NTZ R4, R4 ;  /* 0x0000000400047305 */ /* 0x000ee4000020f000 */
[----:B------:R-:W-:Y:S02]  /*192e0*/  SHF.R.U64 R7, R2, UR6, R3 ;  /* 0x0000000602077c19 */ /* 0x000fe40008001203 */
[----:B-1----:R-:W-:-:S05]  /*192f0*/  I2FP.F32.U32 R2, R9 ;  /* 0x0000000900027245 */ /* 0x002fca0000201000 */
[----:B------:R-:W-:Y:S01]  /*19300*/  FMUL R5, R2, UR7 ;  /* 0x0000000702057c20 */ /* 0x000fe20008400000 */
[----:B------:R-:W-:Y:S01]  /*19310*/  SHF.R.U32.HI R2, RZ, UR6, R3 ;  /* 0x00000006ff027c19 */ /* 0x000fe20008011603 */
[----:B------:R-:W-:Y:S02]  /*19320*/  ULDC UR6, c[0x0][0x658] ;  /* 0x0001960000067ab9 */ /* 0x000fe40000000800 */
[----:B------:R1:W4:Y:S01]  /*19330*/  F2I.U32.TRUNC.NTZ R18, R5 ;  /* 0x0000000500127305 */ /* 0x000322000020f000 */
[----:B------:R-:W-:Y:S01]  /*19340*/  SHF.R.U64 R16, R7, UR8, R2 ;  /* 0x0000000807107c19 */ /* 0x000fe20008001202 */
[----:B---3--:R-:W-:Y:S01]  /*19350*/  IMAD.MOV R4, RZ, RZ, -R4 ;  /* 0x000000ffff047224 */ /* 0x008fe200078e0a04 */
[----:B------:R-:W-:-:S03]  /*19360*/  SHF.R.U32.HI R3, RZ, UR8, R2 ;  /* 0x00000008ff037c19 */ /* 0x000fc60008011602 */
[----:B--2---:R-:W-:Y:S01]  /*19370*/  IMAD R19, R19, R4, R12 ;  /* 0x0000000413137224 */ /* 0x004fe200078e020c */
[--C-:B------:R-:W-:Y:S02]  /*19380*/  SHF.R.U64 R15, R16, UR6, R3.reuse ;  /* 0x00000006100f7c19 */ /* 0x100fe40008001203 */
[----:B------:R-:W-:-:S03]  /*19390*/  SHF.R.U32.HI R17, RZ, UR6, R3 ;  /* 0x00000006ff117c19 */ /* 0x000fc60008011603 */
[----:B------:R-:W-:Y:S02]  /*193a0*/  IMAD.MOV.U32 R2, RZ, RZ, R15 ;  /* 0x000000ffff027224 */ /* 0x000fe400078e000f */
[----:B------:R-:W-:Y:S01]  /*193b0*/  IMAD.MOV.U32 R3, RZ, RZ, R17 ;  /* 0x000000ffff037224 */ /* 0x000fe200078e0011 */
[----:B01--4-:R-:W-:Y:S06]  /*193c0*/  @!P1 BRA `(.L_x_437) ;  /* 0x0000000000289947 */ /* 0x013fec0003800000 */
[----:B------:R-:W-:Y:S02]  /*193d0*/  ULDC UR6, c[0x0][0x64c] ;  /* 0x0001930000067ab9 */ /* 0x000fe40000000800 */
[----:B------:R-:W-:-:S05]  /*193e0*/  IADD3 R3, P1, R15, UR6, RZ ;  /* 0x000000060f037c10 */ /* 0x000fca000ff3e0ff */
[----:B------:R-:W-:-:S04]  /*193f0*/  IMAD.X R17, RZ, RZ, R17, P1 ;  /* 0x000000ffff117224 */ /* 0x000fc800008e0611 */
[----:B------:R-:W-:-:S04]  /*19400*/  IMAD.WIDE.U32 R4, R17, UR10, RZ ;  /* 0x0000000a11047c25 */ /* 0x000fc8000f8e00ff */
[----:B------:R-:W-:-:S04]  /*19410*/  IMAD.WIDE.U32 R4, P1, R3, UR11, R4 ;  /* 0x0000000b03047c25 */ /* 0x000fc8000f820004 */
[----:B------:R-:W-:-:S04]  /*19420*/  IMAD.WIDE.U32 R2, R3, UR10, RZ ;  /* 0x0000000a03027c25 */ /* 0x000fc8000f8e00ff */
[----:B------:R-:W-:Y:S01]  /*19430*/  IMAD.MOV.U32 R2, RZ, RZ, R5 ;  /* 0x000000ffff027224 */ /* 0x000fe200078e0005 */
[----:B------:R-:W-:Y:S01]  /*19440*/  IADD3 RZ, P2, R3, R4, RZ ;  /* 0x0000000403ff7210 */ /* 0x000fe20007f5e0ff */
[----:B------:R-:W-:-:S04]  /*19450*/  IMAD.X R3, RZ, RZ, RZ, P1 ;  /* 0x000000ffff037224 */ /* 0x000fc800008e06ff */
[----:B------:R-:W-:-:S08]  /*19460*/  IMAD.WIDE.U32.X R2, R17, UR11, R2, P2 ;  /* 0x0000000b11027c25 */ /* 0x000fd000090e0402 */
.L_x_437:
[----:B------:R-:W-:Y:S01]  /*19470*/  ULDC UR6, c[0x0][0x648] ;  /* 0x0001920000067ab9 */ /* 0x000fe20000000800 */
[----:B------:R-:W-:Y:S01]  /*19480*/  LOP3.LUT R16, R16, UR19, RZ, 0xc0, !PT ;  /* 0x0000001310107c12 */ /* 0x000fe2000f8ec0ff */
[----:B------:R-:W-:Y:S01]  /*19490*/  IMAD.MOV R18, RZ, RZ, -R18 ;  /* 0x000000ffff127224 */ /* 0x000fe200078e0a12 */
[----:B------:R-:W-:Y:S01]  /*194a0*/  SHF.R.U64 R3, R2, UR6, R3 ;  /* 0x0000000602037c19 */ /* 0x000fe20008001203 */
[----:B------:R-:W-:Y:S01]  /*194b0*/  ULDC UR6, c[0x0][0x638] ;  /* 0x00018e0000067ab9 */ /* 0x000fe20000000800 */
[----:B------:R-:W-:Y:S01]  /*194c0*/  LOP3.LUT R12, R7, UR4, RZ, 0xc0, !PT ;  /* 0x00000004070c7c12 */ /* 0x000fe2000f8ec0ff */
[----:B------:R-:W-:Y:S01]  /*194d0*/  @P3 IMAD R19, R14, R18, R9 ;  /* 0x000000120e133224 */ /* 0x000fe200078e0209 */
[----:B------:R-:W-:Y:S01]  /*194e0*/  ULDC UR7, c[0x0][0x610] ;  /* 0x0001840000077ab9 */ /* 0x000fe20000000800 */
[----:B------:R-:W-:Y:S02]  /*194f0*/  IMAD.MOV R2, RZ, RZ, -R3 ;  /* 0x000000ffff027224 */ /* 0x000fe400078e0a03 */
[----:B------:R-:W-:-:S02]  /*19500*/  IMAD R4, R3, UR5, R16 ;  /* 0x0000000503047c24 */ /* 0x000fc4000f8e0210 */
[----:B------:R-:W-:Y:S01]  /*19510*/  IMAD R15, R2, UR6, R15 ;  /* 0x00000006020f7c24 */ /* 0x000fe2000f8e020f */
[----:B------:R-:W-:Y:S01]  /*19520*/  ULDC UR6, c[0x0][0x600] ;  /* 0x0001800000067ab9 */ /* 0x000fe20000000800 */
[----:B------:R-:W-:Y:S02]  /*19530*/  IMAD R4, R4, UR7, R19 ;  /* 0x0000000704047c24 */ /* 0x000fe4000f8e0213 */
[----:B------:R-:W-:Y:S02]  /*19540*/  IMAD R15, R15, UR6, R12 ;  /* 0x000000060f0f7c24 */ /* 0x000fe4000f8e020c */
[----:B------:R-:W-:-:S03]  /*19550*/  IMAD.MOV.U32 R2, RZ, RZ, 0x1 ;  /* 0x00000001ff027424 */ /* 0x000fc600078e00ff */
[----:B------:R-:W-:Y:S02]  /*19560*/  SEL R5, R15, R4, !P3 ;  /* 0x000000040f057207 */ /* 0x000fe40005800000 */
[----:B------:R-:W-:-:S07]  /*19570*/  SEL R4, R4, R15, !P3 ;  /* 0x0000000f04047207 */ /* 0x000fce0005800000 */
.L_x_435:
[----:B------:R-:W-:Y:S05]  /*19580*/  BSYNC B1 ;  /* 0x0000000000017941 */ /* 0x000fea0003800000 */
.L_x_434:
[----:B------:R-:W-:-:S13]  /*19590*/  LOP3.LUT P1, RZ, R2, 0xff, RZ, 0xc0, !PT ;  /* 0x000000ff02ff7812 */ /* 0x000fda000782c0ff */
[----:B------:R-:W-:Y:S05]  /*195a0*/  @P1 BRA `(.L_x_438) ;  /* 0xfffffff400301947 */ /* 0x000fea000383ffff */
[----:B------:R-:W-:Y:S05]  /*195b0*/  BSYNC B0 ;  /* 0x0000000000007941 */ /* 0x000fea0003800000 */
.L_x_426:
[----:B------:R-:W-:-:S03]  /*195c0*/  UMOV UR6, 0xffffffff ;  /* 0xffffffff00067882 */ /* 0x000fc60000000000 */
[----:B------:R-:W-:Y:S05]  /*195d0*/  BRA.DIV UR6, `(.L_x_439) ;  /* 0x0000000606b87947 */ /* 0x000fea000b800000 */
[----:B------:R-:W-:-:S13]  /*195e0*/  ELECT P0, URZ, PT ;  /* 0x00000000003f782f */ /* 0x000fda0003800000 */
.L_x_457:
[----:B------:R-:W-:Y:S04]  /*195f0*/  BSSY B0, `(.L_x_440) ;  /* 0x0000050000007945 */ /* 0x000fe80003800000 */
[----:B------:R-:W-:Y:S05]  /*19600*/  @!P0 BRA `(.L_x_441) ;  /* 0x0000000400388947 */ /* 0x000fea0003800000 */
[----:B------:R-:W-:-:S04]  /*19610*/  ULOP3.LUT UR6, UR13, 0x2, URZ, 0xfc, !UPT ;  /* 0x000000020d067892 */ /* 0x000fc8000f8efc3f */
[----:B------:R-:W-:-:S06]  /*19620*/  UISETP.NE.AND UP0, UPT, UR6, 0x3, UPT ;  /* 0x000000030600788c */ /* 0x000fcc000bf05270 */
[----:B------:R-:W-:-:S13]  /*19630*/  PLOP3.LUT P0, PT, PT, PT, UP0, 0x80, 0x0 ;  /* 0x000000000000781c */ /* 0x000fda0003f0f008 */
[----:B------:R-:W-:Y:S05]  /*19640*/  @!P0 BRA `(.L_x_442) ;  /* 0x0000000000048947 */ /* 0x000fea0003800000 */
[----:B------:R-:W-:Y:S01]  /*19650*/  BPT.TRAP 0x1 ;  /* 0x000000040000795c */ /* 0x000fe20000300000 */
.L_x_442:
[----:B------:R-:W0:Y:S01]  /*19660*/  S2R R3, SR_CgaCtaId ;  /* 0x0000000000037919 */ /* 0x000e220000008800 */
[----:B------:R-:W-:-:S04]  /*19670*/  MOV R2, 0x400 ;  /* 0x0000040000027802 */ /* 0x000fc80000000f00 */
[----:B0-----:R-:W-:Y:S02]  /*19680*/  LEA R3, R3, R2, 0x18 ;  /* 0x0000000203037211 */ /* 0x001fe400078ec0ff */
[----:B------:R-:W-:-:S03]  /*19690*/  SHF.L.U32 R2, R8, 0x1f, RZ ;  /* 0x0000001f08027819 */ /* 0x000fc600000006ff */
[----:B------:R-:W-:-:S04]  /*196a0*/  VIADD R3, R3, 0x40 ;  /* 0x0000004003037836 */ /* 0x000fc80000000000 */
[C---:B------:R-:W-:Y:S02]  /*196b0*/  IMAD R7, R0.reuse, 0x8, R3 ;  /* 0x0000000800077824 */ /* 0x040fe400078e0203 */
[----:B------:R-:W-:Y:S02]  /*196c0*/  VIADD R0, R0, 0x1 ;  /* 0x0000000100007836 */ /* 0x000fe40000000000 */
[----:B------:R-:W0:Y:S03]  /*196d0*/  SYNCS.PHASECHK.TRANS64.TRYWAIT P0, [R7+URZ], R2 ;  /* 0x00000002070075a7 */ /* 0x000e26000800017f */
[----:B------:R-:W-:-:S04]  /*196e0*/  ISETP.NE.AND P1, PT, R0, 0x8, PT ;  /* 0x000000080000780c */ /* 0x000fc80003f25270 */
[----:B------:R-:W-:Y:S02]  /*196f0*/  SEL R5, RZ, 0x1, P1 ;  /* 0x00000001ff057807 */ /* 0x000fe40000800000 */
[----:B------:R-:W-:Y:S02]  /*19700*/  SEL R0, R0, RZ, P1 ;  /* 0x000000ff00007207 */ /* 0x000fe40000800000 */
[----:B------:R-:W-:-:S03]  /*19710*/  LOP3.LUT R5, R8, R5, RZ, 0x3c, !PT ;  /* 0x0000000508057212 */ /* 0x000fc600078e3cff */
[----:B------:R-:W-:Y:S01]  /*19720*/  IMAD R9, R0, 0x8, R3 ;  /* 0x0000000800097824 */ /* 0x000fe200078e0203 */
[----:B------:R-:W-:Y:S01]  /*19730*/  SHF.L.U32 R4, R5, 0x1f, RZ ;  /* 0x0000001f05047819 */ /* 0x000fe200000006ff */
[----:B0-----:R-:W-:Y:S06]  /*19740*/  @!P0 BRA `(.L_x_443) ;  /* 0x0000000400808947 */ /* 0x001fec0003800000 */
.L_x_458:
[----:B------:R-:W1:Y:S01]  /*19750*/  SYNCS.PHASECHK.TRANS64.TRYWAIT P0, [R9+URZ], R4 ;  /* 0x00000004090075a7 */ /* 0x000e62000800017f */
[----:B------:R-:W-:-:S05]  /*19760*/  VIADD R0, R0, 0x1 ;  /* 0x0000000100007836 */ /* 0x000fca0000000000 */
[----:B------:R-:W-:-:S04]  /*19770*/  ISETP.NE.AND P1, PT, R0, 0x8, PT ;  /* 0x000000080000780c */ /* 0x000fc80003f25270 */
[----:B0-----:R-:W-:Y:S02]  /*19780*/  SEL R2, RZ, 0x1, P1 ;  /* 0x00000001ff027807 */ /* 0x001fe40000800000 */
[----:B------:R-:W-:Y:S02]  /*19790*/  SEL R0, R0, RZ, P1 ;  /* 0x000000ff00007207 */ /* 0x000fe40000800000 */
[----:B------:R-:W-:-:S03]  /*197a0*/  LOP3.LUT R7, R5, R2, RZ, 0x3c, !PT ;  /* 0x0000000205077212 */ /* 0x000fc600078e3cff */
[----:B------:R-:W-:Y:S01]  /*197b0*/  IMAD R6, R0, 0x8, R3 ;  /* 0x0000000800067824 */ /* 0x000fe200078e0203 */
[----:B------:R-:W-:Y:S01]  /*197c0*/  SHF.L.U32 R5, R7, 0x1f, RZ ;  /* 0x0000001f07057819 */ /* 0x000fe200000006ff */
[----:B-1----:R-:W-:Y:S06]  /*197d0*/  @!P0 BRA `(.L_x_444) ;  /* 0x0000000400708947 */ /* 0x002fec0003800000 */
.L_x_459:
[----:B------:R-:W1:Y:S01]  /*197e0*/  SYNCS.PHASECHK.TRANS64.TRYWAIT P0, [R6+URZ], R5 ;  /* 0x00000005060075a7 */ /* 0x000e62000800017f */
[----:B------:R-:W-:-:S05]  /*197f0*/  VIADD R0, R0, 0x1 ;  /* 0x0000000100007836 */ /* 0x000fca0000000000 */
[----:B------:R-:W-:-:S04]  /*19800*/  ISETP.NE.AND P1, PT, R0, 0x8, PT ;  /* 0x000000080000780c */ /* 0x000fc80003f25270 */
[----:B------:R-:W-:Y:S02]  /*19810*/  SEL R2, RZ, 0x1, P1 ;  /* 0x00000001ff027807 */ /* 0x000fe40000800000 */
[----:B------:R-:W-:Y:S02]  /*19820*/  SEL R0, R0, RZ, P1 ;  /* 0x000000ff00007207 */ /* 0x000fe40000800000 */
[----:B------:R-:W-:-:S03]  /*19830*/  LOP3.LUT R7, R7, R2, RZ, 0x3c, !PT ;  /* 0x0000000207077212 */ /* 0x000fc600078e3cff */
[----:B0-----:R-:W-:Y:S01]  /*19840*/  IMAD R9, R0, 0x8, R3 ;  /* 0x0000000800097824 */ /* 0x001fe200078e0203 */
[----:B------:R-:W-:Y:S01]  /*19850*/  SHF.L.U32 R4, R7, 0x1f, RZ ;  /* 0x0000001f07047819 */ /* 0x000fe200000006ff */
[----:B-1----:R-:W-:Y:S06]  /*19860*/  @!P0 BRA `(.L_x_445) ;  /* 0x0000000400608947 */ /* 0x002fec0003800000 */
.L_x_460:
        /* <DEDUP_REMOVED lines=9> */
.L_x_461:
        /* <DEDUP_REMOVED lines=9> */
.L_x_462:
        /* <DEDUP_REMOVED lines=9> */
.L_x_463:
[----:B------:R-:W1:Y:S01]  /*19a20*/  SYNCS.PHASECHK.TRANS64.TRYWAIT P0, [R6+URZ], R5 ;  /* 0x00000005060075a7 */ /* 0x000e62000800017f */
[----:B------:R-:W-:-:S05]  /*19a30*/  VIADD R0, R0, 0x1 ;  /* 0x0000000100007836 */ /* 0x000fca0000000000 */
[----:B------:R-:W-:-:S04]  /*19a40*/  ISETP.NE.AND P1, PT, R0, 0x8, PT ;  /* 0x000000080000780c */ /* 0x000fc80003f25270 */
[----:B------:R-:W-:Y:S02]  /*19a50*/  SEL R2, RZ, 0x1, P1 ;  /* 0x00000001ff027807 */ /* 0x000fe40000800000 */
[----:B------:R-:W-:Y:S02]  /*19a60*/  SEL R0, R0, RZ, P1 ;  /* 0x000000ff00007207 */ /* 0x000fe40000800000 */
[----:B------:R-:W-:Y:S01]  /*19a70*/  LOP3.LUT R2, R7, R2, RZ, 0x3c, !PT ;  /* 0x0000000207027212 */ /* 0x000fe200078e3cff */
[----:B-1----:R-:W-:Y:S06]  /*19a80*/  @!P0 BRA `(.L_x_449) ;  /* 0x0000000400288947 */ /* 0x002fec0003800000 */
.L_x_464:
[----:B------:R-:W-:Y:S01]  /*19a90*/  IMAD R3, R0, 0x8, R3 ;  /* 0x0000000800037824 */ /* 0x000fe200078e0203 */
[----:B------:R-:W-:-:S07]  /*19aa0*/  SHF.L.U32 R0, R2, 0x1f, RZ ;  /* 0x0000001f02007819 */ /* 0x000fce00000006ff */
.L_x_450:
[----:B--2---:R2:W3:Y:S02]  /*19ab0*/  SYNCS.PHASECHK.TRANS64.TRYWAIT P0, [R3+URZ], R0 ;  /* 0x00000000030075a7 */ /* 0x0044e4000800017f */
[----:B---3--:R-:W-:Y:S05]  /*19ac0*/  @!P0 NANOSLEEP.SYNCS 0x989680 ;  /* 0x009896800000895d */ /* 0x008fea0003900000 */
[----:B------:R-:W3:Y:S02]  /*19ad0*/  @!P0 SYNCS.PHASECHK.TRANS64 P0, [R3+URZ], R0 ;  /* 0x00000000030085a7 */ /* 0x000ee4000800007f */
[----:B---3--:R-:W-:Y:S05]  /*19ae0*/  @!P0 BRA `(.L_x_450) ;  /* 0xfffffffc00f08947 */ /* 0x008fea000383ffff */
.L_x_441:
[----:B------:R-:W-:Y:S05]  /*19af0*/  BSYNC B0 ;  /* 0x0000000000007941 */ /* 0x000fea0003800000 */
.L_x_440:
[----:B------:R-:W-:Y:S05]  /*19b00*/  EXIT ;  /* 0x000000000000794d */ /* 0x000fea0003800000 */
.L_x_18:
[----:B-1----:R-:W-:-:S04]  /*19b10*/  IMAD.U32 R3, RZ, RZ, UR6 ;  /* 0x00000006ff037e24 */ /* 0x002fc8000f8e00ff */
[----:B------:R1:W3:Y:S03]  /*19b20*/  SYNCS.PHASECHK.TRANS64.TRYWAIT P0, [R3+URZ], R0 ;  /* 0x00000000030075a7 */ /* 0x0002e6000800017f */
[----:B---3--:R-:W-:Y:S05]  /*19b30*/  @!P0 NANOSLEEP.SYNCS 0x989680 ;  /* 0x009896800000895d */ /* 0x008fea0003900000 */
[----:B------:R-:W3:Y:S02]  /*19b40*/  @!P0 SYNCS.PHASECHK.TRANS64 P0, [R3+URZ], R0 ;  /* 0x00000000030085a7 */ /* 0x000ee4000800007f */
[----:B---3--:R-:W-:Y:S05]  /*19b50*/  @!P0 BRA `(.L_x_18) ;  /* 0xfffffffc00ec8947 */ /* 0x008fea000383ffff */
[----:B------:R-:W-:Y:S05]  /*19b60*/  BRA `(.L_x_17) ;  /* 0xfffffe8800287947 */ /* 0x000fea000383ffff */
.L_x_24:
[----:B-----5:R4:W-:Y:S02]  /*19b70*/  STL [R1+0x284], R0 ;  /* 0x0002840001007387 */ /* 0x0209e40000100800 */
[----:B----4-:R-:W-:-:S04]  /*19b80*/  IMAD.U32 R0, RZ, RZ, UR16 ;  /* 0x00000010ff007e24 */ /* 0x010fc8000f8e00ff */
[----:B------:R4:W0:Y:S03]  /*19b90*/  SYNCS.PHASECHK.TRANS64.TRYWAIT P0, [R0+URZ], R229 ;  /* 0x000000e5000075a7 */ /* 0x000826000800017f */
[----:B0-----:R-:W-:Y:S05]  /*19ba0*/  @!P0 NANOSLEEP.SYNCS 0x989680 ;  /* 0x009896800000895d */ /* 0x001fea0003900000 */
[----:B------:R4:W0:Y:S02]  /*19bb0*/  @!P0 SYNCS.PHASECHK.TRANS64 P0, [R0+URZ], R229 ;  /* 0x000000e5000085a7 */ /* 0x000824000800007f */
[----:B----4-:R4:W5:Y:S02]  /*19bc0*/  LDL.LU R0, [R1+0x284] ;  /* 0x0002840001007983 */ /* 0x0109640000300800 */
[----:B0---4-:R-:W-:Y:S05]  /*19bd0*/  @!P0 BRA `(.L_x_24) ;  /* 0xfffffffc00e48947 */ /* 0x011fea000383ffff */
[----:B------:R-:W-:Y:S05]  /*19be0*/  BRA `(.L_x_23) ;  /* 0xfffffeac00387947 */ /* 0x000fea000383ffff */
.L_x_427:
[----:B------:R-:W-:Y:S01]  /*19bf0*/  BSSY B1, `(.L_x_451) ;  /* 0x0000006000017945 */ /* 0x000fe20003800000 */
[----:B------:R-:W-:-:S07]  /*19c00*/  IMAD.MOV.U32 R2, RZ, RZ, -0x1 ;  /* 0xffffffffff027424 */ /* 0x000fce00078e00ff */
[----:B------:R-:W-:Y:S05]  /*19c10*/  WARPSYNC.COLLECTIVE R2, `(.L_x_452) ;  /* 0x00000000020c7348 */ /* 0x000fea0003c00000 */
[----:B------:R-:W-:Y:S02]  /*19c20*/  ELECT P1, UR62, PT ;  /* 0x00000000003e782f */ /* 0x000fe40003820000 */
[----:B------:R-:W-:Y:S01]  /*19c30*/  MOV R2, UR62 ;  /* 0x0000003e00027c02 */ /* 0x000fe20008000f00 */
[----:B------:R-:W-:Y:S10]  /*19c40*/  ENDCOLLECTIVE ;  /* 0x000000000000791b */ /* 0x000ff40003800000 */
.L_x_452:
[----:B------:R-:W-:Y:S05]  /*19c50*/  BSYNC B1 ;  /* 0x0000000000017941 */ /* 0x000fea0003800000 */
.L_x_451:
[----:B------:R-:W-:Y:S05]  /*19c60*/  BRA `(.L_x_453) ;  /* 0xffffffec008c7947 */ /* 0x000fea000383ffff */
.L_x_430:
[----:B0-----:R0:W1:Y:S02]  /*19c70*/  SYNCS.PHASECHK.TRANS64.TRYWAIT P1, [R12+URZ+0x40], R5 ;  /* 0x000040050c0075a7 */ /* 0x001064000802017f */
[----:B-1----:R-:W-:Y:S05]  /*19c80*/  @!P1 NANOSLEEP.SYNCS 0x989680 ;  /* 0x009896800000995d */ /* 0x002fea0003900000 */
[----:B------:R-:W1:Y:S02]  /*19c90*/  @!P1 SYNCS.PHASECHK.TRANS64 P1, [R12+URZ+0x40], R5 ;  /* 0x000040050c0095a7 */ /* 0x000e64000802007f */
[----:B-1----:R-:W-:Y:S05]  /*19ca0*/  @!P1 BRA `(.L_x_430) ;  /* 0xfffffffc00f09947 */ /* 0x002fea000383ffff */
[----:B------:R-:W-:Y:S05]  /*19cb0*/  BRA `(.L_x_454) ;  /* 0xffffffec00c07947 */ /* 0x000fea000383ffff */
.L_x_439:
[----:B------:R-:W-:Y:S01]  /*19cc0*/  BSSY B0, `(.L_x_455) ;  /* 0x0000006000007945 */ /* 0x000fe20003800000 */
[----:B------:R-:W-:-:S07]  /*19cd0*/  IMAD.MOV.U32 R2, RZ, RZ, -0x1 ;  /* 0xffffffffff027424 */ /* 0x000fce00078e00ff */
[----:B------:R-:W-:Y:S05]  /*19ce0*/  WARPSYNC.COLLECTIVE R2, `(.L_x_456) ;  /* 0x00000000020c7348 */ /* 0x000fea0003c00000 */
[----:B------:R-:W-:Y:S02]  /*19cf0*/  ELECT P1, UR62, PT ;  /* 0x00000000003e782f */ /* 0x000fe40003820000 */
[----:B------:R-:W-:Y:S01]  /*19d00*/  MOV R2, UR62 ;  /* 0x0000003e00027c02 */ /* 0x000fe20008000f00 */
[----:B------:R-:W-:Y:S10]  /*19d10*/  ENDCOLLECTIVE ;  /* 0x000000000000791b */ /* 0x000ff40003800000 */
.L_x_456:
[----:B------:R-:W-:Y:S05]  /*19d20*/  BSYNC B0 ;  /* 0x0000000000007941 */ /* 0x000fea0003800000 */
.L_x_455:
[----:B------:R-:W-:Y:S01]  /*19d30*/  PLOP3.LUT P0, PT, P1, PT, PT, 0x80, 0x0 ;  /* 0x000000000000781c */ /* 0x000fe20000f0f070 */
[----:B------:R-:W-:-:S12]  /*19d40*/  BRA `(.L_x_457) ;  /* 0xfffffff800287947 */ /* 0x000fd8000383ffff */
.L_x_443:
[----:B0-----:R0:W1:Y:S02]  /*19d50*/  SYNCS.PHASECHK.TRANS64.TRYWAIT P0, [R7+URZ], R2 ;  /* 0x00000002070075a7 */ /* 0x001064000800017f */
[----:B-1----:R-:W-:Y:S05]  /*19d60*/  @!P0 NANOSLEEP.SYNCS 0x989680 ;  /* 0x009896800000895d */ /* 0x002fea0003900000 */
[----:B------:R-:W1:Y:S02]  /*19d70*/  @!P0 SYNCS.PHASECHK.TRANS64 P0, [R7+URZ], R2 ;  /* 0x00000002070085a7 */ /* 0x000e64000800007f */
[----:B-1----:R-:W-:Y:S05]  /*19d80*/  @!P0 BRA `(.L_x_443) ;  /* 0xfffffffc00f08947 */ /* 0x002fea000383ffff */
[----:B------:R-:W-:Y:S05]  /*19d90*/  BRA `(.L_x_458) ;  /* 0xfffffff8006c7947 */ /* 0x000fea000383ffff */
.L_x_444:
[----:B0-----:R0:W1:Y:S02]  /*19da0*/  SYNCS.PHASECHK.TRANS64.TRYWAIT P0, [R9+URZ], R4 ;  /* 0x00000004090075a7 */ /* 0x001064000800017f */
[----:B-1----:R-:W-:Y:S05]  /*19db0*/  @!P0 NANOSLEEP.SYNCS 0x989680 ;  /* 0x009896800000895d */ /* 0x002fea0003900000 */
[----:B------:R-:W1:Y:S02]  /*19dc0*/  @!P0 SYNCS.PHASECHK.TRANS64 P0, [R9+URZ], R4 ;  /* 0x00000004090085a7 */ /* 0x000e64000800007f */
[----:B-1----:R-:W-:Y:S05]  /*19dd0*/  @!P0 BRA `(.L_x_444) ;  /* 0xfffffffc00f08947 */ /* 0x002fea000383ffff */
[----:B------:R-:W-:Y:S05]  /*19de0*/  BRA `(.L_x_459) ;  /* 0xfffffff8007c7947 */ /* 0x000fea000383ffff */
.L_x_445:
[----:B0-----:R0:W1:Y:S02]  /*19df0*/  SYNCS.PHASECHK.TRANS64.TRYWAIT P0, [R6+URZ], R5 ;  /* 0x00000005060075a7 */ /* 0x001064000800017f */
[----:B-1----:R-:W-:Y:S05]  /*19e00*/  @!P0 NANOSLEEP.SYNCS 0x989680 ;  /* 0x009896800000895d */ /* 0x002fea0003900000 */
[----:B------:R-:W1:Y:S02]  /*19e10*/  @!P0 SYNCS.PHASECHK.TRANS64 P0, [R6+URZ], R5 ;  /* 0x00000005060085a7 */ /* 0x000e64000800007f */
[----:B-1----:R-:W-:Y:S05]  /*19e20*/  @!P0 BRA `(.L_x_445) ;  /* 0xfffffffc00f08947 */ /* 0x002fea000383ffff */
[----:B------:R-:W-:Y:S05]  /*19e30*/  BRA `(.L_x_460) ;  /* 0xfffffff8008c7947 */ /* 0x000fea000383ffff */
.L_x_446:
[----:B0-----:R0:W1:Y:S02]  /*19e40*/  SYNCS.PHASECHK.TRANS64.TRYWAIT P0, [R9+URZ], R4 ;  /* 0x00000004090075a7 */ /* 0x001064000800017f */
[----:B-1----:R-:W-:Y:S05]  /*19e50*/  @!P0 NANOSLEEP.SYNCS 0x989680 ;  /* 0x009896800000895d */ /* 0x002fea0003900000 */
[----:B------:R-:W1:Y:S02]  /*19e60*/  @!P0 SYNCS.PHASECHK.TRANS64 P0, [R9+URZ], R4 ;  /* 0x00000004090085a7 */ /* 0x000e64000800007f */
[----:B-1----:R-:W-:Y:S05]  /*19e70*/  @!P0 BRA `(.L_x_446) ;  /* 0xfffffffc00f08947 */ /* 0x002fea000383ffff */
[----:B------:R-:W-:Y:S05]  /*19e80*/  BRA `(.L_x_461) ;  /* 0xfffffff8009c7947 */ /* 0x000fea000383ffff */
.L_x_447:
[----:B0-----:R0:W1:Y:S02]  /*19e90*/  SYNCS.PHASECHK.TRANS64.TRYWAIT P0, [R6+URZ], R5 ;  /* 0x00000005060075a7 */ /* 0x001064000800017f */
[----:B-1----:R-:W-:Y:S05]  /*19ea0*/  @!P0 NANOSLEEP.SYNCS 0x989680 ;  /* 0x009896800000895d */ /* 0x002fea0003900000 */
[----:B------:R-:W1:Y:S02]  /*19eb0*/  @!P0 SYNCS.PHASECHK.TRANS64 P0, [R6+URZ], R5 ;  /* 0x00000005060085a7 */ /* 0x000e64000800007f */
[----:B-1----:R-:W-:Y:S05]  /*19ec0*/  @!P0 BRA `(.L_x_447) ;  /* 0xfffffffc00f08947 */ /* 0x002fea000383ffff */
[----:B------:R-:W-:Y:S05]  /*19ed0*/  BRA `(.L_x_462) ;  /* 0xfffffff800ac7947 */ /* 0x000fea000383ffff */
.L_x_448:
[----:B0-----:R0:W1:Y:S02]  /*19ee0*/  SYNCS.PHASECHK.TRANS64.TRYWAIT P0, [R9+URZ], R4 ;  /* 0x00000004090075a7 */ /* 0x001064000800017f */
[----:B-1----:R-:W-:Y:S05]  /*19ef0*/  @!P0 NANOSLEEP.SYNCS 0x989680 ;  /* 0x009896800000895d */ /* 0x002fea0003900000 */
[----:B------:R-:W1:Y:S02]  /*19f00*/  @!P0 SYNCS.PHASECHK.TRANS64 P0, [R9+URZ], R4 ;  /* 0x00000004090085a7 */ /* 0x000e64000800007f */
[----:B-1----:R-:W-:Y:S05]  /*19f10*/  @!P0 BRA `(.L_x_448) ;  /* 0xfffffffc00f08947 */ /* 0x002fea000383ffff */
[----:B------:R-:W-:Y:S05]  /*19f20*/  BRA `(.L_x_463) ;  /* 0xfffffff800bc7947 */ /* 0x000fea000383ffff */
.L_x_449:
[----:B-1----:R1:W2:Y:S02]  /*19f30*/  SYNCS.PHASECHK.TRANS64.TRYWAIT P0, [R6+URZ], R5 ;  /* 0x00000005060075a7 */ /* 0x0022a4000800017f */
[----:B--2---:R-:W-:Y:S05]  /*19f40*/  @!P0 NANOSLEEP.SYNCS 0x989680 ;  /* 0x009896800000895d */ /* 0x004fea0003900000 */
[----:B------:R-:W2:Y:S02]  /*19f50*/  @!P0 SYNCS.PHASECHK.TRANS64 P0, [R6+URZ], R5 ;  /* 0x00000005060085a7 */ /* 0x000ea4000800007f */
[----:B--2---:R-:W-:Y:S05]  /*19f60*/  @!P0 BRA `(.L_x_449) ;  /* 0xfffffffc00f08947 */ /* 0x004fea000383ffff */
[----:B------:R-:W-:Y:S05]  /*19f70*/  BRA `(.L_x_464) ;  /* 0xfffffff800c47947 */ /* 0x000fea000383ffff */
.L_x_465:
[----:B------:R-:W-:-:S00]  /*19f80*/  BRA `(.L_x_465) ;  /* 0xfffffffc00fc7947 */ /* 0x000fc0000383ffff */
[----:B------:R-:W-:-:S00]  /*19f90*/  NOP ;  /* 0x0000000000007918 */ /* 0x000fc00000000000 */
        /* <DEDUP_REMOVED lines=14> */
.L_x_466:


//--------------------- .nv.shared._ZN7cutlass13device_kernelINS_4gemm6kernel13GemmUniversalIN4cute5tupleIJiiiiEEENS1_10collective13CollectiveMmaINS1_37MainloopSm90TmaGmmaWarpSpecializedFP8ILi8ENS5_IJNS4_1CILi1EEESB_SB_EEENS1_35KernelTmaWarpSpecializedCooperativeEEENS5_IJNSA_ILi256EEENSA_ILi192EEENSA_ILi64EEEEEENS_12float_e4m3_tENS5_IJlSB_lEEESJ_SK_NS4_8TiledMMAINS4_8MMA_AtomIJNS4_4SM904GMMA31MMA_64x192x32_F32E4M3E4M3_SS_TNILNSO_7ScaleInE1ELSQ_1EEEEEENS4_6LayoutINS5_IJNSA_ILi2EEESB_SB_EEENS5_IJSB_NSA_ILi0EEESW_EEEEENS5_IJNS4_10UnderscoreESZ_SZ_EEEEENS4_13SM90_TMA_LOADENS4_14ComposedLayoutINS4_7SwizzleILi2ELi4ELi3EEENS4_18smem_ptr_flag_bitsILi8EEENST_INS5_IJNSA_ILi8EEESH_EEENS5_IJSH_SB_EEEEEEEvNS4_8identityES12_S1C_vS1D_EENS_8epilogue10collective6detail29Sm90TmaWarpSpecializedAdapterINS1G_15DefaultEpilogueISJ_SK_SK_NS1F_6thread17LinearCombinationISJ_Li1EffLNS1K_9ScaleType4KindE0ELNS_15FloatRoundStyleE2ESJ_EENS1_15EpilogueDefaultEEEEEvvEEEEvNT_6ParamsE --------------------------
	.section	.nv.shared._ZN7cutlass13device_kernelINS_4gemm6kernel13GemmUniversalIN4cute5tupleIJiiiiEEENS1_10collective13CollectiveMmaINS1_37MainloopSm90TmaGmmaWarpSpecializedFP8ILi8ENS5_IJNS4_1CILi1EEESB_SB_EEENS1_35KernelTmaWarpSpecializedCooperativeEEENS5_IJNSA_ILi256EEENSA_ILi192EEENSA_ILi64EEEEEENS_12float_e4m3_tENS5_IJlSB_lEEESJ_SK_NS4_8TiledMMAINS4_8MMA_AtomIJNS4_4SM904GMMA31MMA_64x192x32_F32E4M3E4M3_SS_TNILNSO_7ScaleInE1ELSQ_1EEEEEENS4_6LayoutINS5_IJNSA_ILi2EEESB_SB_EEENS5_IJSB_NSA_ILi0EEESW_EEEEENS5_IJNS4_10UnderscoreESZ_SZ_EEEEENS4_13SM90_TMA_LOADENS4_14ComposedLayoutINS4_7SwizzleILi2ELi4ELi3EEENS4_18smem_ptr_flag_bitsILi8EEENST_INS5_IJNSA_ILi8EEESH_EEENS5_IJSH_SB_EEEEEEEvNS4_8identityES12_S1C_vS1D_EENS_8epilogue10collective6detail29Sm90TmaWarpSpecializedAdapterINS1G_15DefaultEpilogueISJ_SK_SK_NS1F_6thread17LinearCombinationISJ_Li1EffLNS1K_9ScaleType4KindE0ELNS_15FloatRoundStyleE2ESJ_EENS1_15EpilogueDefaultEEEEEvvEEEEvNT_6ParamsE,"aw",@nobits
	.sectionflags	@""
	.align	16
	.zero		1024


//--------------------- .nv.shared.reserved.0     --------------------------
	.section	.nv.shared.reserved.0,"aw",@nobits
	.weak		__nv_reservedSMEM_offset_0_alias
	.size		__nv_reservedSMEM_offset_0_alias, 0, 0
	.other		__nv_reservedSMEM_offset_0_alias,@"STO_CUDA_RESERVED_SHARED STV_DEFAULT"
__nv_reservedSMEM_offset_0_alias:
	.zero		0


//--------------------- .nv.global                --------------------------
	.section	.nv.global,"aw",@nobits
.nv.global:
	.type		_ZN39_INTERNAL_1eb88bcf_4_k_cu_e446fb31_87684cute1_E,@object
	.size		_ZN39_INTERNAL_1eb88bcf_4_k_cu_e446fb31_87684cute1_E,(_ZN39_INTERNAL_1eb88bcf_4_k_cu_e446fb31_87684cuda3std3__45__cpo6cbeginE - _ZN39_INTERNAL_1eb88bcf_4_k_cu_e446fb31_87684cute1_E)
_ZN39_INTERNAL_1eb88bcf_4_k_cu_e446fb31_87684cute1_E:
	.zero		1
	.type		_ZN39_INTERNAL_1eb88bcf_4_k_cu_e446fb31_87684cuda3std3__45__cpo6cbeginE,@object
	.size		_ZN39_INTERNAL_1eb88bcf_4_k_cu_e446fb31_87684cuda3std3__45__cpo6cbeginE,(_ZN39_INTERNAL_1eb88bcf_4_k_cu_e446fb31_87684cuda3std3__48in_placeE - _ZN39_INTERNAL_1eb88bcf_4_k_cu_e446fb31_87684cuda3std3__45__cpo6cbeginE)
_ZN39_INTERNAL_1eb88bcf_4_k_cu_e446fb31_87684cuda3std3__45__cpo6cbeginE:
	.zero		1
	.type		_ZN39_INTERNAL_1eb88bcf_4_k_cu_e446fb31_87684cuda3std3__48in_placeE,@object
	.size		_ZN39_INTERNAL_1eb88bcf_4_k_cu_e446fb31_87684cuda3std3__48in_placeE,(_ZN39_INTERNAL_1eb88bcf_4_k_cu_e446fb31_87684cuda3std6ranges3__45__cpo9iter_moveE - _ZN39_INTERNAL_1eb88bcf_4_k_cu_e446fb31_87684cuda3std3__48in_placeE)
_ZN39_INTERNAL_1eb88bcf_4_k_cu_e446fb31_87684cuda3std3__48in_placeE:
	.zero		1
	.type		_ZN39_INTERNAL_1eb88bcf_4_k_cu_e446fb31_87684cuda3std6ranges3__45__cpo9iter_moveE,@object
	.size		_ZN39_INTERNAL_1eb88bcf_4_k_cu_e446fb31_87684cuda3std6ranges3__45__cpo9iter_moveE,(_ZN39_INTERNAL_1eb88bcf_4_k_cu_e446fb31_87684cuda3std3__45__cpo5beginE - _ZN39_INTERNAL_1eb88bcf_4_k_cu_e446fb31_87684cuda3std6ranges3__45__cpo9iter_moveE)
_ZN39_INTERNAL_1eb88bcf_4_k_cu_e446fb31_87684cuda3std6ranges3__45__cpo9iter_moveE:
	.zero		1
	.type		_ZN39_INTERNAL_1eb88bcf_4_k_cu_e446fb31_87684cuda3std3__45__cpo5beginE,@object
	.size		_ZN39_INTERNAL_1eb88bcf_4_k_cu_e446fb31_87684cuda3std3__45__cpo5beginE,(_ZN39_INTERNAL_1eb88bcf_4_k_cu_e446fb31_87684cuda3std3__441_GLOBAL__N__1eb88bcf_4_k_cu_e446fb31_87686ignoreE - _ZN39_INTERNAL_1eb88bcf_4_k_cu_e446fb31_87684cuda3std3__45__cpo5beginE)
_ZN39_INTERNAL_1eb88bcf_4_k_cu_e446fb31_87684cuda3std3__45__cpo5beginE:
	.zero		1
	.type		_ZN39_INTERNAL_1eb88bcf_4_k_cu_e446fb31_87684cuda3std3__441_GLOBAL__N__1eb88bcf_4_k_cu_e446fb31_87686ignoreE,@object
	.size		_ZN39_INTERNAL_1eb88bcf_4_k_cu_e446fb31_87684cuda3std3__441_GLOBAL__N__1eb88bcf_4_k_cu_e446fb31_87686ignoreE,(_ZN39_INTERNAL_1eb88bcf_4_k_cu_e446fb31_87684cute7productE - _ZN39_INTERNAL_1eb88bcf_4_k_cu_e446fb31_87684cuda3std3__441_GLOBAL__N__1eb88bcf_4_k_cu_e446fb31_87686ignoreE)
_ZN39_INTERNAL_1eb88bcf_4_k_cu_e446fb31_87684cuda3std3__441_GLOBAL__N__1eb88bcf_4_k_cu_e446fb31_87686ignoreE:
	.zero		1
	.type		_ZN39_INTERNAL_1eb88bcf_4_k_cu_e446fb31_87684cute7productE,@object
	.size		_ZN39_INTERNAL_1eb88bcf_4_k_cu_e446fb31_87684cute7productE,(_ZN39_INTERNAL_1eb88bcf_4_k_cu_e446fb31_87684cuda3std3__45__cpo3endE - _ZN39_INTERNAL_1eb88bcf_4_k_cu_e446fb31_87684cute7productE)
_ZN39_INTERNAL_1eb88bcf_4_k_cu_e446fb31_87684cute7productE:
	.zero		1
	.type		_ZN39_INTERNAL_1eb88bcf_4_k_cu_e446fb31_87684cuda3std3__45__cpo3endE,@object
	.size		_ZN39_INTERNAL_1eb88bcf_4_k_cu_e446fb31_87684cuda3std3__45__cpo3endE,(_ZN39_INTERNAL_1eb88bcf_4_k_cu_e446fb31_87684cuda3std3__419piecewise_constructE - _ZN39_INTERNAL_1eb88bcf_4_k_cu_e446fb31_87684cuda3std3__45__cpo3endE)
_ZN39_INTERNAL_1eb88bcf_4_k_cu_e446fb31_87684cuda3std3__45__cpo3endE:
	.zero		1
	.type		_ZN39_INTERNAL_1eb88bcf_4_k_cu_e446fb31_87684cuda3std3__419piecewise_constructE,@object
	.size		_ZN39_INTERNAL_1eb88bcf_4_k_cu_e446fb31_87684cuda3std3__419piecewise_constructE,(_ZN39_INTERNAL_1eb88bcf_4_k_cu_e446fb31_87684cuda3std3__45__cpo4cendE - _ZN39_INTERNAL_1eb88bcf_4_k_cu_e446fb31_87684cuda3std3__419piecewise_constructE)
_ZN39_INTERNAL_1eb88bcf_4_k_cu_e446fb31_87684cuda3std3__419piecewise_constructE:
	.zero		1
	.type		_ZN39_INTERNAL_1eb88bcf_4_k_cu_e446fb31_87684cuda3std3__45__cpo4cendE,@object
	.size		_ZN39_INTERNAL_1eb88bcf_4_k_cu_e446fb31_87684cuda3std3__45__cpo4cendE,(_ZN39_INTERNAL_1eb88bcf_4_k_cu_e446fb31_87684cuda3std6ranges3__45__cpo4swapE - _ZN39_INTERNAL_1eb88bcf_4_k_cu_e446fb31_87684cuda3std3__45__cpo4cendE)
_ZN39_INTERNAL_1eb88bcf_4_k_cu_e446fb31_87684cuda3std3__45__cpo4cendE:
	.zero		1
	.type		_ZN39_INTERNAL_1eb88bcf_4_k_cu_e446fb31_87684cuda3std6ranges3__45__cpo4swapE,@object
	.size		_ZN39_INTERNAL_1eb88bcf_4_k_cu_e446fb31_87684cuda3std6ranges3__45__cpo4swapE,(.L_7 - _ZN39_INTERNAL_1eb88bcf_4_k_cu_e446fb31_87684cuda3std6ranges3__45__cpo4swapE)
_ZN39_INTERNAL_1eb88bcf_4_k_cu_e446fb31_87684cuda3std6ranges3__45__cpo4swapE:
	.zero		1
.L_7:


//--------------------- .nv.constant0._ZN7cutlass13device_kernelINS_4gemm6kernel13GemmUniversalIN4cute5tupleIJiiiiEEENS1_10collective13CollectiveMmaINS1_37MainloopSm90TmaGmmaWarpSpecializedFP8ILi8ENS5_IJNS4_1CILi1EEESB_SB_EEENS1_35KernelTmaWarpSpecializedCooperativeEEENS5_IJNSA_ILi256EEENSA_ILi192EEENSA_ILi64EEEEEENS_12float_e4m3_tENS5_IJlSB_lEEESJ_SK_NS4_8TiledMMAINS4_8MMA_AtomIJNS4_4SM904GMMA31MMA_64x192x32_F32E4M3E4M3_SS_TNILNSO_7ScaleInE1ELSQ_1EEEEEENS4_6LayoutINS5_IJNSA_ILi2EEESB_SB_EEENS5_IJSB_NSA_ILi0EEESW_EEEEENS5_IJNS4_10UnderscoreESZ_SZ_EEEEENS4_13SM90_TMA_LOADENS4_14ComposedLayoutINS4_7SwizzleILi2ELi4ELi3EEENS4_18smem_ptr_flag_bitsILi8EEENST_INS5_IJNSA_ILi8EEESH_EEENS5_IJSH_SB_EEEEEEEvNS4_8identityES12_S1C_vS1D_EENS_8epilogue10collective6detail29Sm90TmaWarpSpecializedAdapterINS1G_15DefaultEpilogueISJ_SK_SK_NS1F_6thread17LinearCombinationISJ_Li1EffLNS1K_9ScaleType4KindE0ELNS_15FloatRoundStyleE2ESJ_EENS1_15EpilogueDefaultEEEEEvvEEEEvNT_6ParamsE --------------------------
	.section	.nv.constant0._ZN7cutlass13device_kernelINS_4gemm6kernel13GemmUniversalIN4cute5tupleIJiiiiEEENS1_10collective13CollectiveMmaINS1_37MainloopSm90TmaGmmaWarpSpecializedFP8ILi8ENS5_IJNS4_1CILi1EEESB_SB_EEENS1_35KernelTmaWarpSpecializedCooperativeEEENS5_IJNSA_ILi256EEENSA_ILi192EEENSA_ILi64EEEEEENS_12float_e4m3_tENS5_IJlSB_lEEESJ_SK_NS4_8TiledMMAINS4_8MMA_AtomIJNS4_4SM904GMMA31MMA_64x192x32_F32E4M3E4M3_SS_TNILNSO_7ScaleInE1ELSQ_1EEEEEENS4_6LayoutINS5_IJNSA_ILi2EEESB_SB_EEENS5_IJSB_NSA_ILi0EEESW_EEEEENS5_IJNS4_10UnderscoreESZ_SZ_EEEEENS4_13SM90_TMA_LOADENS4_14ComposedLayoutINS4_7SwizzleILi2ELi4ELi3EEENS4_18smem_ptr_flag_bitsILi8EEENST_INS5_IJNSA_ILi8EEESH_EEENS5_IJSH_SB_EEEEEEEvNS4_8identityES12_S1C_vS1D_EENS_8epilogue10collective6detail29Sm90TmaWarpSpecializedAdapterINS1G_15DefaultEpilogueISJ_SK_SK_NS1F_6thread17LinearCombinationISJ_Li1EffLNS1K_9ScaleType4KindE0ELNS_15FloatRoundStyleE2ESJ_EENS1_15EpilogueDefaultEEEEEvvEEEEvNT_6ParamsE,"a",@progbits
	.sectionflags	@""
	.align	4
.nv.constant0._ZN7cutlass13device_kernelINS_4gemm6kernel13GemmUniversalIN4cute5tupleIJiiiiEEENS1_10collective13CollectiveMmaINS1_37MainloopSm90TmaGmmaWarpSpecializedFP8ILi8ENS5_IJNS4_1CILi1EEESB_SB_EEENS1_35KernelTmaWarpSpecializedCooperativeEEENS5_IJNSA_ILi256EEENSA_ILi192EEENSA_ILi64EEEEEENS_12float_e4m3_tENS5_IJlSB_lEEESJ_SK_NS4_8TiledMMAINS4_8MMA_AtomIJNS4_4SM904GMMA31MMA_64x192x32_F32E4M3E4M3_SS_TNILNSO_7ScaleInE1ELSQ_1EEEEEENS4_6LayoutINS5_IJNSA_ILi2EEESB_SB_EEENS5_IJSB_NSA_ILi0EEESW_EEEEENS5_IJNS4_10UnderscoreESZ_SZ_EEEEENS4_13SM90_TMA_LOADENS4_14ComposedLayoutINS4_7SwizzleILi2ELi4ELi3EEENS4_18smem_ptr_flag_bitsILi8EEENST_INS5_IJNSA_ILi8EEESH_EEENS5_IJSH_SB_EEEEEEEvNS4_8identityES12_S1C_vS1D_EENS_8epilogue10collective6detail29Sm90TmaWarpSpecializedAdapterINS1G_15DefaultEpilogueISJ_SK_SK_NS1F_6thread17LinearCombinationISJ_Li1EffLNS1K_9ScaleType4KindE0ELNS_15FloatRoundStyleE2ESJ_EENS1_15EpilogueDefaultEEEEEvvEEEEvNT_6ParamsE:
	.zero		1664


//--------------------- SYMBOLS --------------------------

	.type		.nv.reservedSmem.offset0,@object
	.size		.nv.reservedSmem.offset0,0x4
